def attn_fwd(
    Q,
    K,
    V,
    Out,
    Lse,
    sm_scale,
    stride_qz,
    stride_qh,
    stride_qm,
    stride_qk,
    stride_kz,
    stride_kh,
    stride_kn,
    stride_kk,
    stride_vz,
    stride_vh,
    stride_vn,
    stride_vk,
    stride_oz,
    stride_oh,
    stride_om,
    stride_ok,
    seqlen_q,
    seqlen_k,
    BLOCK_M: tl.constexpr,
    BLOCK_N: tl.constexpr,
    HEAD_DIM: tl.constexpr,
    CAUSAL: tl.constexpr,
):
    start_m = tl.program_id(0)
    off_hz = tl.program_id(1)
    q_off = off_hz * stride_qh
    k_off = off_hz * stride_kh
    v_off = off_hz * stride_vh
    offs_m = start_m * BLOCK_M + tl.arange(0, BLOCK_M)
    offs_d = tl.arange(0, HEAD_DIM)
    offs_n = tl.arange(0, BLOCK_N)
    q_ptrs = Q + q_off + offs_m[:, None] * stride_qm + offs_d[None, :] * stride_qk
    k_ptrs = K + k_off + offs_d[:, None] * stride_kk + offs_n[None, :] * stride_kn
    v_ptrs = V + v_off + offs_n[:, None] * stride_vn + offs_d[None, :] * stride_vk
    m_i = tl.full([BLOCK_M], float("-inf"), dtype=tl.float32)
    l_i = tl.zeros([BLOCK_M], dtype=tl.float32) + 1.0
    acc = tl.zeros([BLOCK_M, HEAD_DIM], dtype=tl.float32)
    q = tl.load(q_ptrs)
    acc, l_i, m_i = _attn_fwd_inner(
        acc,
        l_i,
        m_i,
        q,
        k_ptrs,
        v_ptrs,
        sm_scale,
        stride_kn,
        stride_vn,
        start_m,
        seqlen_k,
        BLOCK_M,
        BLOCK_N,
        HEAD_DIM,
        CAUSAL,
    )
    acc = acc / l_i[:, None]
    lse = m_i + tl.math.log2(l_i) / 1.4426950408889634
    o_ptrs = (
        Out
        + off_hz * stride_oh
        + offs_m[:, None] * stride_om
        + offs_d[None, :] * stride_ok
    )
    tl.store(o_ptrs, acc.to(Out.dtype.element_ty))
    tl.store(Lse + off_hz * seqlen_q + offs_m, lse)

# config = {"BLOCK_M": 32, "BLOCK_N": 32, "HEAD_DIM": 256, "arch": "sm_90", "causal": false, "dtype": "fp8e4m3", "num_stages": 2, "num_warps": 4}
# arch = sm_90


// ===== COMPILED SASS (sm_90a) =====

	.target	sm_90a

	.elftype	@"ET_EXEC"


//--------------------- .note.nv.tkinfo           --------------------------
	.section	.note.nv.tkinfo,"",@"SHT_NOTE"
	.sectionflags	@"SHF_NOTE_NV_TKINFO"
	.tkinfo
        /*0018*/ 	.word	0x00000002
        /*0030*/ 	.string	""
        /*0030*/ 	.string	"ptxas"
        /*0030*/ 	.string	"Cuda compilation tools, release 13.0, V13.0.88"
        /*0030*/ 	.string	"Build cuda_13.0.r13.0/compiler.36424714_0"
        /*0030*/ 	.string	"-v  -suppress-debug-info  -lineinfo  -arch sm_90a "



//--------------------- .note.nv.cuinfo           --------------------------
	.section	.note.nv.cuinfo,"",@"SHT_NOTE"
	.sectionflags	@"SHF_NOTE_NV_CUINFO"
        /*0018*/ 	.short	0x0002
        /*001a*/ 	.short	0x005a
        /*001c*/ 	.short	0x0082
	.zero		2


//--------------------- .nv.info                  --------------------------
	.section	.nv.info,"",@"SHT_CUDA_INFO"
	.align	4


	//----- nvinfo : EIATTR_REGCOUNT
	.align		4
        /*0000*/ 	.byte	0x04, 0x2f
        /*0002*/ 	.short	(.L_2 - .L_1)
	.align		4
.L_1:
        /*0004*/ 	.word	index@(attn_fwd)
        /*0008*/ 	.word	0x000000ff


	//----- nvinfo : EIATTR_FRAME_SIZE
	.align		4
.L_2:
        /*000c*/ 	.byte	0x04, 0x11
        /*000e*/ 	.short	(.L_4 - .L_3)
	.align		4
.L_3:
        /*0010*/ 	.word	index@(attn_fwd)
        /*0014*/ 	.word	0x00000270


	//----- nvinfo : EIATTR_MIN_STACK_SIZE
	.align		4
.L_4:
        /*0018*/ 	.byte	0x04, 0x12
        /*001a*/ 	.short	(.L_6 - .L_5)
	.align		4
.L_5:
        /*001c*/ 	.word	index@(attn_fwd)
        /*0020*/ 	.word	0x00000270
.L_6:


//--------------------- .nv.compat                --------------------------
	.section	.nv.compat,"",@"SHT_CUDA_COMPAT_INFO"
	.align	4
        /*0000*/ 	.byte	0x02, 0x09, 0x01, 0x00, 0x02, 0x02, 0x02, 0x00, 0x02, 0x05, 0x05, 0x00, 0x03, 0x07, 0x01, 0x01
        /*0010*/ 	.byte	0x02, 0x03, 0x00, 0x00, 0x02, 0x06, 0x01, 0x00, 0x04, 0x0b, 0x08, 0x00, 0x00, 0x00, 0x00, 0x00
        /*0020*/ 	.byte	0x00, 0x00, 0x00, 0x00


//--------------------- .nv.info.attn_fwd         --------------------------
	.section	.nv.info.attn_fwd,"",@"SHT_CUDA_INFO"
	.sectionflags	@""
	.align	4


	//----- nvinfo : EIATTR_CUDA_API_VERSION
	.align		4
        /*0000*/ 	.byte	0x04, 0x37
        /*0002*/ 	.short	(.L_8 - .L_7)
.L_7:
        /*0004*/ 	.word	0x00000082


	//----- nvinfo : EIATTR_KPARAM_INFO
	.align		4
.L_8:
        /*0008*/ 	.byte	0x04, 0x17
        /*000a*/ 	.short	(.L_10 - .L_9)
.L_9:
        /*000c*/ 	.word	0x00000000
        /*0010*/ 	.short	0x0019
        /*0012*/ 	.short	0x0080
        /*0014*/ 	.byte	0x00, 0xf4, 0x21, 0x00


	//----- nvinfo : EIATTR_KPARAM_INFO
	.align		4
.L_10:
        /*0018*/ 	.byte	0x04, 0x17
        /*001a*/ 	.short	(.L_12 - .L_11)
.L_11:
        /*001c*/ 	.word	0x00000000
        /*0020*/ 	.short	0x0018
        /*0022*/ 	.short	0x0078
        /*0024*/ 	.byte	0x00, 0xf4, 0x21, 0x00


	//----- nvinfo : EIATTR_KPARAM_INFO
	.align		4
.L_12:
        /*0028*/ 	.byte	0x04, 0x17
        /*002a*/ 	.short	(.L_14 - .L_13)
.L_13:
        /*002c*/ 	.word	0x00000000
        /*0030*/ 	.short	0x0017
        /*0032*/ 	.short	0x0070
        /*0034*/ 	.byte	0x00, 0xf0, 0x11, 0x00


	//----- nvinfo : EIATTR_KPARAM_INFO
	.align		4
.L_14:
        /*0038*/ 	.byte	0x04, 0x17
        /*003a*/ 	.short	(.L_16 - .L_15)
.L_15:
        /*003c*/ 	.word	0x00000000
        /*0040*/ 	.short	0x0016
        /*0042*/ 	.short	0x006c
        /*0044*/ 	.byte	0x00, 0xf0, 0x11, 0x00


	//----- nvinfo : EIATTR_KPARAM_INFO
	.align		4
.L_16:
        /*0048*/ 	.byte	0x04, 0x17
        /*004a*/ 	.short	(.L_18 - .L_17)
.L_17:
        /*004c*/ 	.word	0x00000000
        /*0050*/ 	.short	0x0015
        /*0052*/ 	.short	0x0068
        /*0054*/ 	.byte	0x00, 0xf0, 0x11, 0x00


	//----- nvinfo : EIATTR_KPARAM_INFO
	.align		4
.L_18:
        /*0058*/ 	.byte	0x04, 0x17
        /*005a*/ 	.short	(.L_20 - .L_19)
.L_19:
        /*005c*/ 	.word	0x00000000
        /*0060*/ 	.short	0x0014
        /*0062*/ 	.short	0x0064
        /*0064*/ 	.byte	0x00, 0xf0, 0x11, 0x00


	//----- nvinfo : EIATTR_KPARAM_INFO
	.align		4
.L_20:
        /*0068*/ 	.byte	0x04, 0x17
        /*006a*/ 	.short	(.L_22 - .L_21)
.L_21:
        /*006c*/ 	.word	0x00000000
        /*0070*/ 	.short	0x0013
        /*0072*/ 	.short	0x0060
        /*0074*/ 	.byte	0x00, 0xf0, 0x11, 0x00


	//----- nvinfo : EIATTR_KPARAM_INFO
	.align		4
.L_22:
        /*0078*/ 	.byte	0x04, 0x17
        /*007a*/ 	.short	(.L_24 - .L_23)
.L_23:
        /*007c*/ 	.word	0x00000000
        /*0080*/ 	.short	0x0012
        /*0082*/ 	.short	0x005c
        /*0084*/ 	.byte	0x00, 0xf0, 0x11, 0x00


	//----- nvinfo : EIATTR_KPARAM_INFO
	.align		4
.L_24:
        /*0088*/ 	.byte	0x04, 0x17
        /*008a*/ 	.short	(.L_26 - .L_25)
.L_25:
        /*008c*/ 	.word	0x00000000
        /*0090*/ 	.short	0x0011
        /*0092*/ 	.short	0x0058
        /*0094*/ 	.byte	0x00, 0xf0, 0x11, 0x00


	//----- nvinfo : EIATTR_KPARAM_INFO
	.align		4
.L_26:
        /*0098*/ 	.byte	0x04, 0x17
        /*009a*/ 	.short	(.L_28 - .L_27)
.L_27:
        /*009c*/ 	.word	0x00000000
        /*00a0*/ 	.short	0x0010
        /*00a2*/ 	.short	0x0054
        /*00a4*/ 	.byte	0x00, 0xf0, 0x11, 0x00


	//----- nvinfo : EIATTR_KPARAM_INFO
	.align		4
.L_28:
        /*00a8*/ 	.byte	0x04, 0x17
        /*00aa*/ 	.short	(.L_30 - .L_29)
.L_29:
        /*00ac*/ 	.word	0x00000000
        /*00b0*/ 	.short	0x000f
        /*00b2*/ 	.short	0x0050
        /*00b4*/ 	.byte	0x00, 0xf0, 0x11, 0x00


	//----- nvinfo : EIATTR_KPARAM_INFO
	.align		4
.L_30:
        /*00b8*/ 	.byte	0x04, 0x17
        /*00ba*/ 	.short	(.L_32 - .L_31)
.L_31:
        /*00bc*/ 	.word	0x00000000
        /*00c0*/ 	.short	0x000e
        /*00c2*/ 	.short	0x004c
        /*00c4*/ 	.byte	0x00, 0xf0, 0x11, 0x00


	//----- nvinfo : EIATTR_KPARAM_INFO
	.align		4
.L_32:
        /*00c8*/ 	.byte	0x04, 0x17
        /*00ca*/ 	.short	(.L_34 - .L_33)
.L_33:
        /*00cc*/ 	.word	0x00000000
        /*00d0*/ 	.short	0x000d
        /*00d2*/ 	.short	0x0048
        /*00d4*/ 	.byte	0x00, 0xf0, 0x11, 0x00


	//----- nvinfo : EIATTR_KPARAM_INFO
	.align		4
.L_34:
        /*00d8*/ 	.byte	0x04, 0x17
        /*00da*/ 	.short	(.L_36 - .L_35)
.L_35:
        /*00dc*/ 	.word	0x00000000
        /*00e0*/ 	.short	0x000c
        /*00e2*/ 	.short	0x0044
        /*00e4*/ 	.byte	0x00, 0xf0, 0x11, 0x00


	//----- nvinfo : EIATTR_KPARAM_INFO
	.align		4
.L_36:
        /*00e8*/ 	.byte	0x04, 0x17
        /*00ea*/ 	.short	(.L_38 - .L_37)
.L_37:
        /*00ec*/ 	.word	0x00000000
        /*00f0*/ 	.short	0x000b
        /*00f2*/ 	.short	0x0040
        /*00f4*/ 	.byte	0x00, 0xf0, 0x11, 0x00


	//----- nvinfo : EIATTR_KPARAM_INFO
	.align		4
.L_38:
        /*00f8*/ 	.byte	0x04, 0x17
        /*00fa*/ 	.short	(.L_40 - .L_39)
.L_39:
        /*00fc*/ 	.word	0x00000000
        /*0100*/ 	.short	0x000a
        /*0102*/ 	.short	0x003c
        /*0104*/ 	.byte	0x00, 0xf0, 0x11, 0x00


	//----- nvinfo : EIATTR_KPARAM_INFO
	.align		4
.L_40:
        /*0108*/ 	.byte	0x04, 0x17
        /*010a*/ 	.short	(.L_42 - .L_41)
.L_41:
        /*010c*/ 	.word	0x00000000
        /*0110*/ 	.short	0x0009
        /*0112*/ 	.short	0x0038
        /*0114*/ 	.byte	0x00, 0xf0, 0x11, 0x00


	//----- nvinfo : EIATTR_KPARAM_INFO
	.align		4
.L_42:
        /*0118*/ 	.byte	0x04, 0x17
        /*011a*/ 	.short	(.L_44 - .L_43)
.L_43:
        /*011c*/ 	.word	0x00000000
        /*0120*/ 	.short	0x0008
        /*0122*/ 	.short	0x0034
        /*0124*/ 	.byte	0x00, 0xf0, 0x11, 0x00


	//----- nvinfo : EIATTR_KPARAM_INFO
	.align		4
.L_44:
        /*0128*/ 	.byte	0x04, 0x17
        /*012a*/ 	.short	(.L_46 - .L_45)
.L_45:
        /*012c*/ 	.word	0x00000000
        /*0130*/ 	.short	0x0007
        /*0132*/ 	.short	0x0030
        /*0134*/ 	.byte	0x00, 0xf0, 0x11, 0x00


	//----- nvinfo : EIATTR_KPARAM_INFO
	.align		4
.L_46:
        /*0138*/ 	.byte	0x04, 0x17
        /*013a*/ 	.short	(.L_48 - .L_47)
.L_47:
        /*013c*/ 	.word	0x00000000
        /*0140*/ 	.short	0x0006
        /*0142*/ 	.short	0x002c
        /*0144*/ 	.byte	0x00, 0xf0, 0x11, 0x00


	//----- nvinfo : EIATTR_KPARAM_INFO
	.align		4
.L_48:
        /*0148*/ 	.byte	0x04, 0x17
        /*014a*/ 	.short	(.L_50 - .L_49)
.L_49:
        /*014c*/ 	.word	0x00000000
        /*0150*/ 	.short	0x0005
        /*0152*/ 	.short	0x0028
        /*0154*/ 	.byte	0x00, 0xf0, 0x11, 0x00


	//----- nvinfo : EIATTR_KPARAM_INFO
	.align		4
.L_50:
        /*0158*/ 	.byte	0x04, 0x17
        /*015a*/ 	.short	(.L_52 - .L_51)
.L_51:
        /*015c*/ 	.word	0x00000000
        /*0160*/ 	.short	0x0004
        /*0162*/ 	.short	0x0020
        /*0164*/ 	.byte	0x00, 0xf4, 0x21, 0x00


	//----- nvinfo : EIATTR_KPARAM_INFO
	.align		4
.L_52:
        /*0168*/ 	.byte	0x04, 0x17
        /*016a*/ 	.short	(.L_54 - .L_53)
.L_53:
        /*016c*/ 	.word	0x00000000
        /*0170*/ 	.short	0x0003
        /*0172*/ 	.short	0x0018
        /*0174*/ 	.byte	0x00, 0xf4, 0x21, 0x00


	//----- nvinfo : EIATTR_KPARAM_INFO
	.align		4
.L_54:
        /*0178*/ 	.byte	0x04, 0x17
        /*017a*/ 	.short	(.L_56 - .L_55)
.L_55:
        /*017c*/ 	.word	0x00000000
        /*0180*/ 	.short	0x0002
        /*0182*/ 	.short	0x0010
        /*0184*/ 	.byte	0x00, 0xf4, 0x21, 0x00


	//----- nvinfo : EIATTR_KPARAM_INFO
	.align		4
.L_56:
        /*0188*/ 	.byte	0x04, 0x17
        /*018a*/ 	.short	(.L_58 - .L_57)
.L_57:
        /*018c*/ 	.word	0x00000000
        /*0190*/ 	.short	0x0001
        /*0192*/ 	.short	0x0008
        /*0194*/ 	.byte	0x00, 0xf4, 0x21, 0x00


	//----- nvinfo : EIATTR_KPARAM_INFO
	.align		4
.L_58:
        /*0198*/ 	.byte	0x04, 0x17
        /*019a*/ 	.short	(.L_60 - .L_59)
.L_59:
        /*019c*/ 	.word	0x00000000
        /*01a0*/ 	.short	0x0000
        /*01a2*/ 	.short	0x0000
        /*01a4*/ 	.byte	0x00, 0xf4, 0x21, 0x00


	//----- nvinfo : EIATTR_SPARSE_MMA_MASK
	.align		4
.L_60:
        /*01a8*/ 	.byte	0x03, 0x50
        /*01aa*/ 	.short	0x0000


	//----- nvinfo : EIATTR_MAXREG_COUNT
	.align		4
        /*01ac*/ 	.byte	0x03, 0x1b
        /*01ae*/ 	.short	0x00ff


	//----- nvinfo : EIATTR_NUM_BARRIERS
	.align		4
        /*01b0*/ 	.byte	0x02, 0x4c
        /*01b2*/ 	.byte	0x01
	.zero		1


	//----- nvinfo : EIATTR_ANNOTATIONS
	.align		4
        /*01b4*/ 	.byte	0x04, 0x55
        /*01b6*/ 	.short	(.L_62 - .L_61)


	//   ....[0]....
.L_61:
        /*01b8*/ 	.word	0x00000001
        /*01bc*/ 	.byte	0x10, 0x21, 0x00, 0x00, 0x01, 0x00, 0x00, 0x00, 0x50, 0x21, 0x00, 0x00, 0x01, 0x00, 0x00, 0x00
        /* <DEDUP_REMOVED lines=153> */
        /*0b5c*/ 	.byte	0xb0, 0x82, 0x00, 0x00, 0x01, 0x00, 0x00, 0x00, 0xf0, 0x82, 0x00, 0x00


	//----- nvinfo : EIATTR_MERCURY_ISA_VERSION
	.align		4
.L_62:
        /*0b68*/ 	.byte	0x03, 0x5f
        /*0b6a*/ 	.short	0x0101


	//----- nvinfo : EIATTR_COOP_GROUP_MASK_REGIDS
	.align		4
        /*0b6c*/ 	.byte	0x04, 0x29
        /*0b6e*/ 	.short	(.L_64 - .L_63)


	//   ....[0]....
.L_63:
        /*0b70*/ 	.word	0xffffffff


	//   ....[1]....
        /*0b74*/ 	.word	0xffffffff


	//   ....[2]....
        /*0b78*/ 	.word	0xffffffff


	//   ....[3]....
        /*0b7c*/ 	.word	0xffffffff


	//   ....[4]....
        /*0b80*/ 	.word	0xffffffff


	//   ....[5]....
        /*0b84*/ 	.word	0xffffffff


	//   ....[6]....
        /*0b88*/ 	.word	0xffffffff


	//   ....[7]....
        /*0b8c*/ 	.word	0xffffffff


	//   ....[8]....
        /*0b90*/ 	.word	0xffffffff


	//   ....[9]....
        /*0b94*/ 	.word	0xffffffff


	//   ....[10]....
        /*0b98*/ 	.word	0xffffffff


	//   ....[11]....
        /*0b9c*/ 	.word	0xffffffff


	//   ....[12]....
        /*0ba0*/ 	.word	0xffffffff


	//   ....[13]....
        /*0ba4*/ 	.word	0xffffffff


	//   ....[14]....
        /*0ba8*/ 	.word	0xffffffff


	//   ....[15]....
        /*0bac*/ 	.word	0xffffffff


	//   ....[16]....
        /*0bb0*/ 	.word	0xffffffff


	//   ....[17]....
        /*0bb4*/ 	.word	0xffffffff


	//   ....[18]....
        /*0bb8*/ 	.word	0xffffffff


	//   ....[19]....
        /*0bbc*/ 	.word	0xffffffff


	//----- nvinfo : EIATTR_COOP_GROUP_INSTR_OFFSETS
	.align		4
.L_64:
        /*0bc0*/ 	.byte	0x04, 0x28
        /*0bc2*/ 	.short	(.L_66 - .L_65)


	//   ....[0]....
.L_65:
        /*0bc4*/ 	.word	0x00006ac0


	//   ....[1]....
        /*0bc8*/ 	.word	0x00006ad0


	//   ....[2]....
        /*0bcc*/ 	.word	0x00006ae0


	//   ....[3]....
        /*0bd0*/ 	.word	0x00006af0


	//   ....[4]....
        /*0bd4*/ 	.word	0x00006bb0


	//   ....[5]....
        /*0bd8*/ 	.word	0x00006bc0


	//   ....[6]....
        /*0bdc*/ 	.word	0x00006bd0


	//   ....[7]....
        /*0be0*/ 	.word	0x00006be0


	//   ....[8]....
        /*0be4*/ 	.word	0x00006d20


	//   ....[9]....
        /*0be8*/ 	.word	0x00006d40


	//   ....[10]....
        /*0bec*/ 	.word	0x00006fb0


	//   ....[11]....
        /*0bf0*/ 	.word	0x00006fd0


	//   ....[12]....
        /*0bf4*/ 	.word	0x00006fe0


	//   ....[13]....
        /*0bf8*/ 	.word	0x00006ff0


	//   ....[14]....
        /*0bfc*/ 	.word	0x00007040


	//   ....[15]....
        /*0c00*/ 	.word	0x00007050


	//   ....[16]....
        /*0c04*/ 	.word	0x00007060


	//   ....[17]....
        /*0c08*/ 	.word	0x00007070


	//   ....[18]....
        /*0c0c*/ 	.word	0x00007130


	//   ....[19]....
        /*0c10*/ 	.word	0x00007160


	//----- nvinfo : EIATTR_EXIT_INSTR_OFFSETS
	.align		4
.L_66:
        /*0c14*/ 	.byte	0x04, 0x1c
        /*0c16*/ 	.short	(.L_68 - .L_67)


	//   ....[0]....
.L_67:
        /*0c18*/ 	.word	0x0000d050


	//   ....[1]....
        /*0c1c*/ 	.word	0x0000d080


	//----- nvinfo : EIATTR_REQNTID
	.align		4
.L_68:
        /*0c20*/ 	.byte	0x04, 0x10
        /*0c22*/ 	.short	(.L_70 - .L_69)
.L_69:
        /*0c24*/ 	.word	0x00000080
        /*0c28*/ 	.word	0x00000001
        /*0c2c*/ 	.word	0x00000001


	//----- nvinfo : EIATTR_CBANK_PARAM_SIZE
	.align		4
.L_70:
        /*0c30*/ 	.byte	0x03, 0x19
        /*0c32*/ 	.short	0x0088


	//----- nvinfo : EIATTR_PARAM_CBANK
	.align		4
        /*0c34*/ 	.byte	0x04, 0x0a
        /*0c36*/ 	.short	(.L_72 - .L_71)
	.align		4
.L_71:
        /*0c38*/ 	.word	index@(.nv.constant0.attn_fwd)
        /*0c3c*/ 	.short	0x0210
        /*0c3e*/ 	.short	0x0088


	//----- nvinfo : EIATTR_SW_WAR
	.align		4
.L_72:
        /*0c40*/ 	.byte	0x04, 0x36
        /*0c42*/ 	.short	(.L_74 - .L_73)
.L_73:
        /*0c44*/ 	.word	0x00000008
.L_74:


//--------------------- .nv.callgraph             --------------------------
	.section	.nv.callgraph,"",@"SHT_CUDA_CALLGRAPH"
	.align	4
	.sectionentsize	8
	.align		4
        /*0000*/ 	.word	0x00000000
	.align		4
        /*0004*/ 	.word	0xffffffff
	.align		4
        /*0008*/ 	.word	0x00000000
	.align		4
        /*000c*/ 	.word	0xfffffffe
	.align		4
        /*0010*/ 	.word	0x00000000
	.align		4
        /*0014*/ 	.word	0xfffffffd
	.align		4
        /*0018*/ 	.word	0x00000000
	.align		4
        /*001c*/ 	.word	0xfffffffc


//--------------------- .nv.constant4             --------------------------
	.section	.nv.constant4,"a",@progbits
	.align	8
	.align		8
.nv.constant4:
        /*0000*/ 	.dword	_$_str


//--------------------- .text.attn_fwd            --------------------------
	.section	.text.attn_fwd,"ax",@progbits
	.align	128
        .global         attn_fwd
        .type           attn_fwd,@function
        .size           attn_fwd,(.L_x_3 - attn_fwd)
        .other          attn_fwd,@"STO_CUDA_ENTRY STV_DEFAULT"
attn_fwd:
.text.attn_fwd:
[----:B------:R-:W0:Y:S01]  /*0000*/  LDC R1, c[0x0][0x28] ;  /* 0x00000a00ff017b82 */ /* 0x000e220000000800 */
[----:B------:R-:W1:Y:S07]  /*0010*/  S2R R26, SR_TID.X ;  /* 0x00000000001a7919 */ /* 0x000e6e0000002100 */
[----:B------:R-:W2:Y:S01]  /*0020*/  S2UR UR7, SR_CTAID.Y ;  /* 0x00000000000779c3 */ /* 0x000ea20000002600 */
[----:B------:R-:W-:Y:S01]  /*0030*/  ULDC.64 UR4, c[0x0][0x240] ;  /* 0x0000900000047ab9 */ /* 0x000fe20000000a00 */
[----:B------:R-:W-:Y:S01]  /*0040*/  ULDC.64 UR12, c[0x0][0x208] ;  /* 0x00008200000c7ab9 */ /* 0x000fe20000000a00 */
[----:B------:R-:W3:Y:S01]  /*0050*/  S2R R3, SR_CTAID.X ;  /* 0x0000000000037919 */ /* 0x000ee20000002500 */
[----:B0-----:R-:W-:-:S04]  /*0060*/  VIADD R1, R1, 0xfffffd90 ;  /* 0xfffffd9001017836 */ /* 0x001fc80000000000 */
[----:B------:R-:W0:Y:S08]  /*0070*/  LDC R4, c[0x0][0x248] ;  /* 0x00009200ff047b82 */ /* 0x000e300000000800 */
[----:B------:R-:W4:Y:S01]  /*0080*/  LDC.64 R8, c[0x0][0x210] ;  /* 0x00008400ff087b82 */ /* 0x000f220000000a00 */
[----:B--2---:R-:W-:Y:S01]  /*0090*/  UIMAD UR4, UR7, UR4, URZ ;  /* 0x00000004070472a4 */ /* 0x004fe2000f8e023f */
[----:B-1----:R-:W-:-:S02]  /*00a0*/  LOP3.LUT R6, R26, 0x1f, RZ, 0xc0, !PT ;  /* 0x0000001f1a067812 */ /* 0x002fc400078ec0ff */
[----:B------:R-:W-:-:S03]  /*00b0*/  SHF.R.U32.HI R7, RZ, 0x5, R26 ;  /* 0x00000005ff077819 */ /* 0x000fc6000001161a */
[----:B---3--:R-:W-:Y:S01]  /*00c0*/  IMAD R0, R3, 0x20, R6 ;  /* 0x0000002003007824 */ /* 0x008fe200078e0206 */
[----:B------:R-:W-:-:S03]  /*00d0*/  SGXT.U32 R7, R7, 0x2 ;  /* 0x000000020707781a */ /* 0x000fc60000000000 */
[----:B------:R-:W-:Y:S01]  /*00e0*/  IMAD R3, R0, UR5, RZ ;  /* 0x0000000500037c24 */ /* 0x000fe2000f8e02ff */
[----:B------:R-:W-:Y:S01]  /*00f0*/  USHF.R.S32.HI UR5, URZ, 0x1f, UR4 ;  /* 0x0000001f3f057899 */ /* 0x000fe20008011404 */
[----:B0-----:R-:W-:-:S03]  /*0100*/  IMAD R5, R7, R4, RZ ;  /* 0x0000000407057224 */ /* 0x001fc600078e02ff */
[----:B----4-:R-:W-:Y:S02]  /*0110*/  IADD3 R2, P0, P1, R3, UR4, R8 ;  /* 0x0000000403027c10 */ /* 0x010fe4000f91e008 */
[----:B------:R-:W-:Y:S01]  /*0120*/  SHF.R.S32.HI R0, RZ, 0x1f, R3 ;  /* 0x0000001fff007819 */ /* 0x000fe20000011403 */
[----:B------:R-:W-:-:S03]  /*0130*/  IMAD R3, R4, 0x4, R5 ;  /* 0x0000000404037824 */ /* 0x000fc600078e0205 */
[----:B------:R-:W-:Y:S01]  /*0140*/  IADD3.X R0, R0, UR5, R9, P0, P1 ;  /* 0x0000000500007c10 */ /* 0x000fe200087e2409 */
[C---:B------:R-:W-:Y:S01]  /*0150*/  IMAD R13, R4.reuse, 0x4, R3 ;  /* 0x00000004040d7824 */ /* 0x040fe200078e0203 */
[-C--:B------:R-:W-:Y:S02]  /*0160*/  IADD3 R10, P0, R5, R2.reuse, RZ ;  /* 0x00000002050a7210 */ /* 0x080fe40007f1e0ff */
[----:B------:R-:W-:Y:S02]  /*0170*/  IADD3 R8, P1, R3, R2, RZ ;  /* 0x0000000203087210 */ /* 0x000fe40007f3e0ff */
[----:B------:R-:W-:Y:S01]  /*0180*/  LEA.HI.X.SX32 R11, R5, R0, 0x1, P0 ;  /* 0x00000000050b7211 */ /* 0x000fe200000f0eff */
[C---:B------:R-:W-:Y:S01]  /*0190*/  IMAD R5, R4.reuse, 0x4, R13 ;  /* 0x0000000404057824 */ /* 0x040fe200078e020d */
[----:B------:R-:W-:Y:S02]  /*01a0*/  IADD3 R14, P0, R13, R2, RZ ;  /* 0x000000020d0e7210 */ /* 0x000fe40007f1e0ff */
[-C--:B------:R-:W-:Y:S01]  /*01b0*/  LEA.HI.X.SX32 R9, R3, R0.reuse, 0x1, P1 ;  /* 0x0000000003097211 */ /* 0x080fe200008f0eff */
[C---:B------:R-:W-:Y:S01]  /*01c0*/  IMAD R17, R4.reuse, 0x4, R5 ;  /* 0x0000000404117824 */ /* 0x040fe200078e0205 */
[----:B------:R-:W-:Y:S01]  /*01d0*/  LEA.HI.X.SX32 R15, R13, R0, 0x1, P0 ;  /* 0x000000000d0f7211 */ /* 0x000fe200000f0eff */
[----:B------:R0:W2:Y:S01]  /*01e0*/  LDG.E.U8 R3, desc[UR12][R10.64] ;  /* 0x0000000c0a037981 */ /* 0x0000a2000c1e1100 */
[----:B------:R-:W-:Y:S01]  /*01f0*/  IADD3 R12, P0, R5, R2, RZ ;  /* 0x00000002050c7210 */ /* 0x000fe20007f1e0ff */
[----:B------:R-:W-:-:S02]  /*0200*/  IMAD R19, R4, 0x4, R17 ;  /* 0x0000000404137824 */ /* 0x000fc400078e0211 */
[----:B------:R-:W2:Y:S01]  /*0210*/  LDG.E.U8 R8, desc[UR12][R8.64] ;  /* 0x0000000c08087981 */ /* 0x000ea2000c1e1100 */
[----:B------:R-:W-:Y:S01]  /*0220*/  LEA.HI.X.SX32 R13, R5, R0, 0x1, P0 ;  /* 0x00000000050d7211 */ /* 0x000fe200000f0eff */
[C---:B------:R-:W-:Y:S01]  /*0230*/  IMAD R21, R4.reuse, 0x4, R19 ;  /* 0x0000000404157824 */ /* 0x040fe200078e0213 */
[C---:B------:R-:W-:Y:S01]  /*0240*/  IADD3 R16, P0, R17.reuse, R2, RZ ;  /* 0x0000000211107210 */ /* 0x040fe20007f1e0ff */
[----:B------:R1:W3:Y:S02]  /*0250*/  LDG.E.U8 R5, desc[UR12][R14.64] ;  /* 0x0000000c0e057981 */ /* 0x0002e4000c1e1100 */
[C---:B0-----:R-:W-:Y:S01]  /*0260*/  IMAD R11, R4.reuse, 0x4, R21 ;  /* 0x00000004040b7824 */ /* 0x041fe200078e0215 */
[----:B------:R-:W-:Y:S01]  /*0270*/  LEA.HI.X.SX32 R17, R17, R0, 0x1, P0 ;  /* 0x0000000011117211 */ /* 0x000fe200000f0eff */
[----:B------:R0:W3:Y:S01]  /*0280*/  LDG.E.U8 R12, desc[UR12][R12.64] ;  /* 0x0000000c0c0c7981 */ /* 0x0000e2000c1e1100 */
[-C--:B------:R-:W-:Y:S02]  /*0290*/  IADD3 R18, P0, R19, R2.reuse, RZ ;  /* 0x0000000213127210 */ /* 0x080fe40007f1e0ff */
[----:B------:R-:W-:Y:S01]  /*02a0*/  IADD3 R20, P1, R21, R2, RZ ;  /* 0x0000000215147210 */ /* 0x000fe20007f3e0ff */
[----:B------:R4:W5:Y:S01]  /*02b0*/  LDG.E.U8 R9, desc[UR12][R16.64] ;  /* 0x0000000c10097981 */ /* 0x000962000c1e1100 */
[----:B------:R-:W-:Y:S01]  /*02c0*/  LEA.HI.X.SX32 R19, R19, R0, 0x1, P0 ;  /* 0x0000000013137211 */ /* 0x000fe200000f0eff */
[----:B-1----:R-:W-:Y:S01]  /*02d0*/  IMAD R15, R4, 0x4, R11 ;  /* 0x00000004040f7824 */ /* 0x002fe200078e020b */
[----:B------:R-:W-:-:S03]  /*02e0*/  IADD3 R22, P0, R11, R2, RZ ;  /* 0x000000020b167210 */ /* 0x000fc60007f1e0ff */
[C---:B0-----:R-:W-:Y:S01]  /*02f0*/  IMAD R13, R4.reuse, 0x4, R15 ;  /* 0x00000004040d7824 */ /* 0x041fe200078e020f */
[----:B------:R-:W-:Y:S01]  /*0300*/  LEA.HI.X.SX32 R23, R11, R0, 0x1, P0 ;  /* 0x000000000b177211 */ /* 0x000fe200000f0eff */
[----:B------:R0:W5:Y:S01]  /*0310*/  LDG.E.U8 R10, desc[UR12][R18.64] ;  /* 0x0000000c120a7981 */ /* 0x000162000c1e1100 */
[----:B------:R-:W-:Y:S01]  /*0320*/  IADD3 R14, P0, R15, R2, RZ ;  /* 0x000000020f0e7210 */ /* 0x000fe20007f1e0ff */
[C---:B------:R-:W-:Y:S01]  /*0330*/  IMAD R25, R4.reuse, 0x4, R13 ;  /* 0x0000000404197824 */ /* 0x040fe200078e020d */
[-C--:B------:R-:W-:Y:S01]  /*0340*/  LEA.HI.X.SX32 R21, R21, R0.reuse, 0x1, P1 ;  /* 0x0000000015157211 */ /* 0x080fe200008f0eff */
[----:B------:R1:W5:Y:S01]  /*0350*/  LDG.E.U8 R28, desc[UR12][R22.64] ;  /* 0x0000000c161c7981 */ /* 0x000362000c1e1100 */
[----:B------:R-:W-:Y:S01]  /*0360*/  LEA.HI.X.SX32 R15, R15, R0, 0x1, P0 ;  /* 0x000000000f0f7211 */ /* 0x000fe200000f0eff */
[C---:B------:R-:W-:Y:S01]  /*0370*/  IMAD R27, R4.reuse, 0x4, R25 ;  /* 0x00000004041b7824 */ /* 0x040fe200078e0219 */
[C---:B----4-:R-:W-:Y:S01]  /*0380*/  IADD3 R16, P0, R13.reuse, R2, RZ ;  /* 0x000000020d107210 */ /* 0x050fe20007f1e0ff */
[----:B------:R4:W5:Y:S03]  /*0390*/  LDG.E.U8 R11, desc[UR12][R20.64] ;  /* 0x0000000c140b7981 */ /* 0x000966000c1e1100 */
[----:B------:R-:W-:Y:S01]  /*03a0*/  LEA.HI.X.SX32 R17, R13, R0, 0x1, P0 ;  /* 0x000000000d117211 */ /* 0x000fe200000f0eff */
[C---:B------:R-:W-:Y:S01]  /*03b0*/  IMAD R13, R4.reuse, 0x4, R27 ;  /* 0x00000004040d7824 */ /* 0x040fe200078e021b */
[C---:B0-----:R-:W-:Y:S01]  /*03c0*/  IADD3 R18, P0, R27.reuse, R2, RZ ;  /* 0x000000021b127210 */ /* 0x041fe20007f1e0ff */
[----:B------:R0:W5:Y:S03]  /*03d0*/  LDG.E.U8 R29, desc[UR12][R14.64] ;  /* 0x0000000c0e1d7981 */ /* 0x000166000c1e1100 */
[----:B------:R-:W-:Y:S01]  /*03e0*/  LEA.HI.X.SX32 R19, R27, R0, 0x1, P0 ;  /* 0x000000001b137211 */ /* 0x000fe200000f0eff */
[----:B-1----:R-:W-:Y:S01]  /*03f0*/  IMAD R23, R4, 0x4, R13 ;  /* 0x0000000404177824 */ /* 0x002fe200078e020d */
[-C--:B----4-:R-:W-:Y:S01]  /*0400*/  IADD3 R20, P0, R13, R2.reuse, RZ ;  /* 0x000000020d147210 */ /* 0x090fe20007f1e0ff */
[----:B------:R1:W4:Y:S01]  /*0410*/  LDG.E.U8 R30, desc[UR12][R16.64] ;  /* 0x0000000c101e7981 */ /* 0x000322000c1e1100 */
[----:B------:R-:W-:-:S02]  /*0420*/  IADD3 R24, P1, R25, R2, RZ ;  /* 0x0000000219187210 */ /* 0x000fc40007f3e0ff */
[-C--:B------:R-:W-:Y:S01]  /*0430*/  LEA.HI.X.SX32 R21, R13, R0.reuse, 0x1, P0 ;  /* 0x000000000d157211 */ /* 0x080fe200000f0eff */
[C---:B------:R-:W-:Y:S01]  /*0440*/  IMAD R13, R4.reuse, 0x4, R23 ;  /* 0x00000004040d7824 */ /* 0x040fe200078e0217 */
[----:B------:R-:W-:Y:S01]  /*0450*/  LEA.HI.X.SX32 R25, R25, R0, 0x1, P1 ;  /* 0x0000000019197211 */ /* 0x000fe200008f0eff */
[----:B------:R-:W4:Y:S01]  /*0460*/  LDG.E.U8 R32, desc[UR12][R18.64] ;  /* 0x0000000c12207981 */ /* 0x000f22000c1e1100 */
[-C--:B0-----:R-:W-:Y:S01]  /*0470*/  IADD3 R14, P0, R23, R2.reuse, RZ ;  /* 0x00000002170e7210 */ /* 0x081fe20007f1e0ff */
[C---:B------:R-:W-:Y:S01]  /*0480*/  IMAD R27, R4.reuse, 0x4, R13 ;  /* 0x00000004041b7824 */ /* 0x040fe200078e020d */
[----:B------:R-:W-:Y:S01]  /*0490*/  IADD3 R22, P1, R13, R2, RZ ;  /* 0x000000020d167210 */ /* 0x000fe20007f3e0ff */
[----:B------:R0:W4:Y:S01]  /*04a0*/  LDG.E.U8 R31, desc[UR12][R24.64] ;  /* 0x0000000c181f7981 */ /* 0x000122000c1e1100 */
[-C--:B------:R-:W-:Y:S02]  /*04b0*/  LEA.HI.X.SX32 R15, R23, R0.reuse, 0x1, P0 ;  /* 0x00000000170f7211 */ /* 0x080fe400000f0eff */
[----:B------:R-:W-:Y:S01]  /*04c0*/  LEA.HI.X.SX32 R23, R13, R0, 0x1, P1 ;  /* 0x000000000d177211 */ /* 0x000fe200008f0eff */
[C---:B------:R-:W-:Y:S01]  /*04d0*/  IMAD R13, R4.reuse, 0x4, R27 ;  /* 0x00000004040d7824 */ /* 0x040fe200078e021b */
[C---:B-1----:R-:W-:Y:S01]  /*04e0*/  IADD3 R16, P0, R27.reuse, R2, RZ ;  /* 0x000000021b107210 */ /* 0x042fe20007f1e0ff */
[----:B------:R1:W4:Y:S03]  /*04f0*/  LDG.E.U8 R33, desc[UR12][R20.64] ;  /* 0x0000000c14217981 */ /* 0x000326000c1e1100 */
[----:B------:R-:W-:Y:S01]  /*0500*/  LEA.HI.X.SX32 R17, R27, R0, 0x1, P0 ;  /* 0x000000001b117211 */ /* 0x000fe200000f0eff */
[C---:B0-----:R-:W-:Y:S01]  /*0510*/  IMAD R25, R4.reuse, 0x4, R13 ;  /* 0x0000000404197824 */ /* 0x041fe200078e020d */
[C---:B------:R-:W-:Y:S01]  /*0520*/  IADD3 R18, P0, R13.reuse, R2, RZ ;  /* 0x000000020d127210 */ /* 0x040fe20007f1e0ff */
[----:B------:R0:W4:Y:S03]  /*0530*/  LDG.E.U8 R34, desc[UR12][R14.64] ;  /* 0x0000000c0e227981 */ /* 0x000126000c1e1100 */
[----:B------:R-:W-:Y:S01]  /*0540*/  LEA.HI.X.SX32 R19, R13, R0, 0x1, P0 ;  /* 0x000000000d137211 */ /* 0x000fe200000f0eff */
[C---:B------:R-:W-:Y:S01]  /*0550*/  IMAD R13, R4.reuse, 0x4, R25 ;  /* 0x00000004040d7824 */ /* 0x040fe200078e0219 */
[-C--:B-1----:R-:W-:Y:S01]  /*0560*/  IADD3 R20, P0, R25, R2.reuse, RZ ;  /* 0x0000000219147210 */ /* 0x082fe20007f1e0ff */
[----:B------:R-:W4:Y:S02]  /*0570*/  LDG.E.U8 R36, desc[UR12][R16.64] ;  /* 0x0000000c10247981 */ /* 0x000f24000c1e1100 */
[----:B------:R-:W-:Y:S01]  /*0580*/  IMAD R27, R4, 0x4, R13 ;  /* 0x00000004041b7824 */ /* 0x000fe200078e020d */
[----:B------:R-:W-:Y:S01]  /*0590*/  IADD3 R24, P1, R13, R2, RZ ;  /* 0x000000020d187210 */ /* 0x000fe20007f3e0ff */
[----:B------:R1:W4:Y:S01]  /*05a0*/  LDG.E.U8 R35, desc[UR12][R22.64] ;  /* 0x0000000c16237981 */ /* 0x000322000c1e1100 */
[----:B------:R-:W-:-:S02]  /*05b0*/  LEA.HI.X.SX32 R21, R25, R0, 0x1, P0 ;  /* 0x0000000019157211 */ /* 0x000fc400000f0eff */
[----:B------:R-:W-:Y:S01]  /*05c0*/  LEA.HI.X.SX32 R25, R13, R0, 0x1, P1 ;  /* 0x000000000d197211 */ /* 0x000fe200008f0eff */
[C---:B------:R-:W-:Y:S01]  /*05d0*/  IMAD R13, R4.reuse, 0x4, R27 ;  /* 0x00000004040d7824 */ /* 0x040fe200078e021b */
[C---:B0-----:R-:W-:Y:S01]  /*05e0*/  IADD3 R14, P0, R27.reuse, R2, RZ ;  /* 0x000000021b0e7210 */ /* 0x041fe20007f1e0ff */
[----:B------:R0:W4:Y:S03]  /*05f0*/  LDG.E.U8 R37, desc[UR12][R18.64] ;  /* 0x0000000c12257981 */ /* 0x000126000c1e1100 */
[----:B------:R-:W-:Y:S01]  /*0600*/  LEA.HI.X.SX32 R15, R27, R0, 0x1, P0 ;  /* 0x000000001b0f7211 */ /* 0x000fe200000f0eff */
[C---:B-1----:R-:W-:Y:S01]  /*0610*/  IMAD R23, R4.reuse, 0x4, R13 ;  /* 0x0000000404177824 */ /* 0x042fe200078e020d */
[C---:B------:R-:W-:Y:S01]  /*0620*/  IADD3 R16, P0, R13.reuse, R2, RZ ;  /* 0x000000020d107210 */ /* 0x040fe20007f1e0ff */
[----:B------:R1:W4:Y:S03]  /*0630*/  LDG.E.U8 R38, desc[UR12][R20.64] ;  /* 0x0000000c14267981 */ /* 0x000326000c1e1100 */
[----:B------:R-:W-:Y:S01]  /*0640*/  LEA.HI.X.SX32 R17, R13, R0, 0x1, P0 ;  /* 0x000000000d117211 */ /* 0x000fe200000f0eff */
[C---:B------:R-:W-:Y:S01]  /*0650*/  IMAD R13, R4.reuse, 0x4, R23 ;  /* 0x00000004040d7824 */ /* 0x040fe200078e0217 */
[-C--:B0-----:R-:W-:Y:S01]  /*0660*/  IADD3 R18, P0, R23, R2.reuse, RZ ;  /* 0x0000000217127210 */ /* 0x081fe20007f1e0ff */
[----:B------:R-:W4:Y:S02]  /*0670*/  LDG.E.U8 R40, desc[UR12][R14.64] ;  /* 0x0000000c0e287981 */ /* 0x000f24000c1e1100 */
[----:B------:R-:W-:Y:S01]  /*0680*/  IMAD R27, R4, 0x4, R13 ;  /* 0x00000004041b7824 */ /* 0x000fe200078e020d */
[----:B------:R-:W-:Y:S01]  /*0690*/  IADD3 R22, P1, R13, R2, RZ ;  /* 0x000000020d167210 */ /* 0x000fe20007f3e0ff */
[----:B------:R0:W4:Y:S01]  /*06a0*/  LDG.E.U8 R39, desc[UR12][R24.64] ;  /* 0x0000000c18277981 */ /* 0x000122000c1e1100 */
[----:B------:R-:W-:-:S02]  /*06b0*/  LEA.HI.X.SX32 R19, R23, R0, 0x1, P0 ;  /* 0x0000000017137211 */ /* 0x000fc400000f0eff */
        /* <DEDUP_REMOVED lines=139> */
[----:B------:R1:W4:Y:S02]  /*0f70*/  LDG.E.U8 R75, desc[UR12][R22.64] ;  /* 0x0000000c164b7981 */ /* 0x000324000c1e1100 */
[----:B------:R-:W-:Y:S01]  /*0f80*/  IMAD R27, R4, 0x4, R13 ;  /* 0x00000004041b7824 */ /* 0x000fe200078e020d */
[----:B------:R-:W-:Y:S01]  /*0f90*/  IADD3 R24, P1, R13, R2, RZ ;  /* 0x000000020d187210 */ /* 0x000fe20007f3e0ff */
[----:B------:R2:W4:Y:S01]  /*0fa0*/  LDG.E.U8 R76, desc[UR12][R20.64] ;  /* 0x0000000c144c7981 */ /* 0x000522000c1e1100 */
[----:B------:R-:W-:-:S02]  /*0fb0*/  LEA.HI.X.SX32 R17, R25, R0, 0x1, P0 ;  /* 0x0000000019117211 */ /* 0x000fc400000f0eff */
[----:B------:R-:W-:Y:S01]  /*0fc0*/  LEA.HI.X.SX32 R25, R13, R0, 0x1, P1 ;  /* 0x000000000d197211 */ /* 0x000fe200008f0eff */
[C---:B------:R-:W-:Y:S01]  /*0fd0*/  IMAD R13, R4.reuse, 0x4, R27 ;  /* 0x00000004040d7824 */ /* 0x040fe200078e021b */
[C---:B0-----:R-:W-:Y:S01]  /*0fe0*/  IADD3 R18, P0, R27.reuse, R2, RZ ;  /* 0x000000021b127210 */ /* 0x041fe20007f1e0ff */
[----:B------:R0:W4:Y:S02]  /*0ff0*/  LDG.E.U8 R77, desc[UR12][R14.64] ;  /* 0x0000000c0e4d7981 */ /* 0x000124000c1e1100 */
[C---:B-1----:R-:W-:Y:S01]  /*1000*/  IMAD R23, R4.reuse, 0x4, R13 ;  /* 0x0000000404177824 */ /* 0x042fe200078e020d */
[----:B------:R-:W-:Y:S01]  /*1010*/  LEA.HI.X.SX32 R19, R27, R0, 0x1, P0 ;  /* 0x000000001b137211 */ /* 0x000fe200000f0eff */
[----:B------:R1:W4:Y:S01]  /*1020*/  LDG.E.U8 R78, desc[UR12][R16.64] ;  /* 0x0000000c104e7981 */ /* 0x000322000c1e1100 */
[C---:B--2---:R-:W-:Y:S01]  /*1030*/  IADD3 R20, P0, R13.reuse, R2, RZ ;  /* 0x000000020d147210 */ /* 0x044fe20007f1e0ff */
[C---:B------:R-:W-:Y:S02]  /*1040*/  IMAD R27, R4.reuse, 0x4, R23 ;  /* 0x00000004041b7824 */ /* 0x040fe400078e0217 */
[----:B------:R-:W2:Y:S01]  /*1050*/  LDG.E.U8 R24, desc[UR12][R24.64] ;  /* 0x0000000c18187981 */ /* 0x000ea2000c1e1100 */
[----:B------:R-:W-:Y:S01]  /*1060*/  LEA.HI.X.SX32 R21, R13, R0, 0x1, P0 ;  /* 0x000000000d157211 */ /* 0x000fe200000f0eff */
[----:B------:R-:W-:Y:S01]  /*1070*/  IMAD R13, R4, 0x4, R27 ;  /* 0x00000004040d7824 */ /* 0x000fe200078e021b */
[-C--:B0-----:R-:W-:Y:S01]  /*1080*/  IADD3 R14, P0, R23, R2.reuse, RZ ;  /* 0x00000002170e7210 */ /* 0x081fe20007f1e0ff */
[----:B------:R-:W2:Y:S01]  /*1090*/  LDG.E.U8 R19, desc[UR12][R18.64] ;  /* 0x0000000c12137981 */ /* 0x000ea2000c1e1100 */
[----:B------:R-:W-:-:S02]  /*10a0*/  IADD3 R22, P1, R27, R2, RZ ;  /* 0x000000021b167210 */ /* 0x000fc40007f3e0ff */
[----:B------:R-:W-:Y:S01]  /*10b0*/  LEA.HI.X.SX32 R15, R23, R0, 0x1, P0 ;  /* 0x00000000170f7211 */ /* 0x000fe200000f0eff */
[----:B------:R-:W2:Y:S01]  /*10c0*/  LDG.E.U8 R20, desc[UR12][R20.64] ;  /* 0x0000000c14147981 */ /* 0x000ea2000c1e1100 */
[----:B-1----:R-:W-:Y:S02]  /*10d0*/  IADD3 R16, P0, R13, R2, RZ ;  /* 0x000000020d107210 */ /* 0x002fe40007f1e0ff */
[-C--:B------:R-:W-:Y:S02]  /*10e0*/  LEA.HI.X.SX32 R23, R27, R0.reuse, 0x1, P1 ;  /* 0x000000001b177211 */ /* 0x080fe400008f0eff */
[----:B------:R-:W-:Y:S01]  /*10f0*/  LEA.HI.X.SX32 R17, R13, R0, 0x1, P0 ;  /* 0x000000000d117211 */ /* 0x000fe200000f0eff */
[----:B------:R-:W2:Y:S04]  /*1100*/  LDG.E.U8 R15, desc[UR12][R14.64] ;  /* 0x0000000c0e0f7981 */ /* 0x000ea8000c1e1100 */
[----:B------:R-:W2:Y:S04]  /*1110*/  LDG.E.U8 R22, desc[UR12][R22.64] ;  /* 0x0000000c16167981 */ /* 0x000ea8000c1e1100 */
[----:B------:R-:W2:Y:S01]  /*1120*/  LDG.E.U8 R17, desc[UR12][R16.64] ;  /* 0x0000000c10117981 */ /* 0x000ea2000c1e1100 */
[----:B------:R-:W0:Y:S01]  /*1130*/  S2UR UR5, SR_CgaCtaId ;  /* 0x00000000000579c3 */ /* 0x000e220000008800 */
[----:B------:R-:W-:Y:S01]  /*1140*/  SHF.R.S32.HI R2, RZ, 0x6, R26 ;  /* 0x00000006ff027819 */ /* 0x000fe2000001141a */
[----:B------:R-:W-:-:S03]  /*1150*/  UMOV UR4, 0x400 ;  /* 0x0000040000047882 */ /* 0x000fc60000000000 */
[----:B------:R-:W-:Y:S01]  /*1160*/  SGXT R2, R2, 0x1 ;  /* 0x000000010202781a */ /* 0x000fe20000000200 */
[----:B------:R-:W-:Y:S02]  /*1170*/  IMAD R3, R8, 0x100, R3 ;  /* 0x0000010008037824 */ /* 0x000fe400078e0203 */
[----:B---3--:R-:W-:Y:S01]  /*1180*/  IMAD R5, R12, 0x100, R5 ;  /* 0x000001000c057824 */ /* 0x008fe200078e0205 */
[----:B------:R-:W-:Y:S01]  /*1190*/  LOP3.LUT R13, R2, 0x90, RZ, 0xc0, !PT ;  /* 0x00000090020d7812 */ /* 0x000fe200078ec0ff */
[----:B------:R-:W-:Y:S02]  /*11a0*/  IMAD.SHL.U32 R0, R26, 0x2, RZ ;  /* 0x000000021a007824 */ /* 0x000fe400078e00ff */
[----:B-----5:R-:W-:Y:S02]  /*11b0*/  IMAD R9, R10, 0x100, R9 ;  /* 0x000001000a097824 */ /* 0x020fe400078e0209 */
[----:B------:R-:W-:Y:S02]  /*11c0*/  IMAD R11, R28, 0x100, R11 ;  /* 0x000001001c0b7824 */ /* 0x000fe400078e020b */
[----:B----4-:R-:W-:-:S02]  /*11d0*/  IMAD R29, R30, 0x100, R29 ;  /* 0x000001001e1d7824 */ /* 0x010fc400078e021d */
[----:B------:R-:W-:Y:S01]  /*11e0*/  IMAD R31, R32, 0x100, R31 ;  /* 0x00000100201f7824 */ /* 0x000fe200078e021f */
[----:B0-----:R-:W-:Y:S01]  /*11f0*/  ULEA UR4, UR5, UR4, 0x18 ;  /* 0x0000000405047291 */ /* 0x001fe2000f8ec03f */
[----:B------:R-:W-:Y:S02]  /*1200*/  F2FP.F16.E4M3.UNPACK_B R3, R3 ;  /* 0x00000003ff03723e */ /* 0x000fe400020006ff */
[----:B------:R-:W-:Y:S01]  /*1210*/  F2FP.F16.E4M3.UNPACK_B R5, R5 ;  /* 0x00000005ff05723e */ /* 0x000fe200020006ff */
[----:B------:R-:W-:Y:S01]  /*1220*/  IMAD R33, R34, 0x100, R33 ;  /* 0x0000010022217824 */ /* 0x000fe200078e0221 */
[----:B------:R-:W-:Y:S02]  /*1230*/  LOP3.LUT R0, R13, 0x7e, R0, 0x78, !PT ;  /* 0x0000007e0d007812 */ /* 0x000fe400078e7800 */
[----:B------:R-:W-:Y:S02]  /*1240*/  F2FP.F16.E4M3.UNPACK_B R9, R9 ;  /* 0x00000009ff09723e */ /* 0x000fe400020006ff */
[----:B------:R-:W-:Y:S01]  /*1250*/  F2FP.F16.E4M3.UNPACK_B R11, R11 ;  /* 0x0000000bff0b723e */ /* 0x000fe200020006ff */
[----:B------:R-:W-:Y:S01]  /*1260*/  IMAD R35, R36, 0x100, R35 ;  /* 0x0000010024237824 */ /* 0x000fe200078e0223 */
[----:B------:R-:W-:-:S02]  /*1270*/  F2FP.F16.E4M3.UNPACK_B R29, R29 ;  /* 0x0000001dff1d723e */ /* 0x000fc400020006ff */
[----:B------:R-:W-:Y:S02]  /*1280*/  F2FP.F16.E4M3.UNPACK_B R31, R31 ;  /* 0x0000001fff1f723e */ /* 0x000fe400020006ff */
[----:B------:R-:W-:Y:S02]  /*1290*/  F2FP.F16.E4M3.UNPACK_B R33, R33 ;  /* 0x00000021ff21723e */ /* 0x000fe400020006ff */
[----:B------:R-:W-:Y:S01]  /*12a0*/  F2FP.F16.E4M3.UNPACK_B R35, R35 ;  /* 0x00000023ff23723e */ /* 0x000fe200020006ff */
[----:B------:R-:W-:-:S05]  /*12b0*/  IMAD R37, R38, 0x100, R37 ;  /* 0x0000010026257824 */ /* 0x000fca00078e0225 */
        /* <DEDUP_REMOVED lines=39> */
[----:B------:R-:W-:Y:S02]  /*1530*/  IMAD R77, R78, 0x100, R77 ;  /* 0x000001004e4d7824 */ /* 0x000fe400078e024d */
[----:B--2---:R-:W-:-:S03]  /*1540*/  IMAD R19, R19, 0x100, R24 ;  /* 0x0000010013137824 */ /* 0x004fc600078e0218 */
[----:B------:R-:W-:Y:S02]  /*1550*/  F2FP.F16.E4M3.UNPACK_B R77, R77 ;  /* 0x0000004dff4d723e */ /* 0x000fe400020006ff */
[----:B------:R-:W-:Y:S01]  /*1560*/  F2FP.F16.E4M3.UNPACK_B R19, R19 ;  /* 0x00000013ff13723e */ /* 0x000fe200020006ff */
[----:B------:R-:W-:Y:S02]  /*1570*/  IMAD R15, R15, 0x100, R20 ;  /* 0x000001000f0f7824 */ /* 0x000fe400078e0214 */
[----:B------:R-:W-:-:S03]  /*1580*/  IMAD R17, R17, 0x100, R22 ;  /* 0x0000010011117824 */ /* 0x000fc600078e0216 */
[----:B------:R-:W-:Y:S02]  /*1590*/  F2FP.F16.E4M3.UNPACK_B R15, R15 ;  /* 0x0000000fff0f723e */ /* 0x000fe400020006ff */
[----:B------:R-:W-:Y:S01]  /*15a0*/  F2FP.F16.E4M3.UNPACK_B R17, R17 ;  /* 0x00000011ff11723e */ /* 0x000fe200020006ff */
[----:B------:R-:W-:Y:S01]  /*15b0*/  STS.U16 [R0+UR4], R3 ;  /* 0x0000000300007988 */ /* 0x000fe20008000404 */
[----:B------:R-:W-:-:S03]  /*15c0*/  LOP3.LUT R12, R0, 0x20, RZ, 0x3c, !PT ;  /* 0x00000020000c7812 */ /* 0x000fc600078e3cff */
[----:B------:R-:W-:Y:S04]  /*15d0*/  STS.U16 [R0+UR4+0x200], R5 ;  /* 0x0002000500007988 */ /* 0x000fe80008000404 */
        /* <DEDUP_REMOVED lines=29> */
[----:B------:R0:W-:Y:S02]  /*17b0*/  STS.U16 [R0+UR4+0x3e00], R17 ;  /* 0x003e001100007988 */ /* 0x0001e40008000404 */
[----:B0-----:R-:W-:-:S05]  /*17c0*/  PRMT R0, R37, 0x7632, R0 ;  /* 0x0000763225007816 */ /* 0x001fca0000000000 */
[----:B------:R0:W-:Y:S02]  /*17d0*/  STS.U16 [R12+UR4+0x1100], R0 ;  /* 0x001100000c007988 */ /* 0x0001e40008000404 */
[----:B0-----:R-:W0:Y:S01]  /*17e0*/  LDC R0, c[0x0][0x280] ;  /* 0x0000a000ff007b82 */ /* 0x001e220000000800 */
[----:B------:R-:W-:Y:S02]  /*17f0*/  PRMT R2, R3, 0x7632, R2 ;  /* 0x0000763203027816 */ /* 0x000fe40000000002 */
[----:B------:R-:W-:Y:S02]  /*1800*/  PRMT R3, R5, 0x7632, R3 ;  /* 0x0000763205037816 */ /* 0x000fe40000000003 */
[----:B------:R-:W-:Y:S02]  /*1810*/  PRMT R4, R9, 0x7632, R4 ;  /* 0x0000763209047816 */ /* 0x000fe40000000004 */
[----:B------:R-:W-:Y:S02]  /*1820*/  PRMT R5, R11, 0x7632, R5 ;  /* 0x000076320b057816 */ /* 0x000fe40000000005 */
[----:B------:R-:W-:-:S02]  /*1830*/  PRMT R8, R29, 0x7632, R8 ;  /* 0x000076321d087816 */ /* 0x000fc40000000008 */
[----:B------:R-:W-:Y:S02]  /*1840*/  PRMT R9, R31, 0x7632, R9 ;  /* 0x000076321f097816 */ /* 0x000fe40000000009 */
[----:B------:R-:W-:Y:S02]  /*1850*/  PRMT R10, R33, 0x7632, R10 ;  /* 0x00007632210a7816 */ /* 0x000fe4000000000a */
[----:B------:R-:W-:Y:S01]  /*1860*/  PRMT R11, R35, 0x7632, R11 ;  /* 0x00007632230b7816 */ /* 0x000fe2000000000b */
[----:B------:R1:W-:Y:S01]  /*1870*/  STS.U16 [R12+UR4+0x100], R2 ;  /* 0x000100020c007988 */ /* 0x0003e20008000404 */
[----:B------:R-:W-:Y:S02]  /*1880*/  PRMT R15, R77, 0x7632, R15 ;  /* 0x000076324d0f7816 */ /* 0x000fe4000000000f */
[----:B------:R-:W-:Y:S01]  /*1890*/  PRMT R13, R55, 0x7632, R13 ;  /* 0x00007632370d7816 */ /* 0x000fe2000000000d */
[----:B------:R2:W-:Y:S01]  /*18a0*/  STS.U16 [R12+UR4+0x300], R3 ;  /* 0x000300030c007988 */ /* 0x0005e20008000404 */
[----:B------:R-:W-:-:S03]  /*18b0*/  PRMT R17, R15, 0x7632, R17 ;  /* 0x000076320f117816 */ /* 0x000fc60000000011 */
[----:B------:R3:W-:Y:S01]  /*18c0*/  STS.U16 [R12+UR4+0x500], R4 ;  /* 0x000500040c007988 */ /* 0x0007e20008000404 */
[----:B0-----:R-:W-:Y:S02]  /*18d0*/  ISETP.GE.AND P0, PT, R0, 0x1, PT ;  /* 0x000000010000780c */ /* 0x001fe40003f06270 */
[----:B-1----:R-:W-:Y:S01]  /*18e0*/  PRMT R2, R39, 0x7632, R2 ;  /* 0x0000763227027816 */ /* 0x002fe20000000002 */
[----:B------:R0:W-:Y:S01]  /*18f0*/  STS.U16 [R12+UR4+0x700], R5 ;  /* 0x000700050c007988 */ /* 0x0001e20008000404 */
[----:B--2---:R-:W-:-:S03]  /*1900*/  PRMT R3, R41, 0x7632, R3 ;  /* 0x0000763229037816 */ /* 0x004fc60000000003 */
[----:B------:R1:W-:Y:S01]  /*1910*/  STS.U16 [R12+UR4+0x900], R8 ;  /* 0x000900080c007988 */ /* 0x0003e20008000404 */
[----:B---3--:R-:W-:-:S03]  /*1920*/  PRMT R4, R43, 0x7632, R4 ;  /* 0x000076322b047816 */ /* 0x008fc60000000004 */
[----:B------:R2:W-:Y:S01]  /*1930*/  STS.U16 [R12+UR4+0xb00], R9 ;  /* 0x000b00090c007988 */ /* 0x0005e20008000404 */
[----:B0-----:R-:W-:-:S03]  /*1940*/  PRMT R5, R45, 0x7632, R5 ;  /* 0x000076322d057816 */ /* 0x001fc60000000005 */
[----:B------:R0:W-:Y:S01]  /*1950*/  STS.U16 [R12+UR4+0xd00], R10 ;  /* 0x000d000a0c007988 */ /* 0x0001e20008000404 */
[----:B-1----:R-:W-:-:S03]  /*1960*/  PRMT R8, R47, 0x7632, R8 ;  /* 0x000076322f087816 */ /* 0x002fc60000000008 */
[----:B------:R1:W-:Y:S01]  /*1970*/  STS.U16 [R12+UR4+0xf00], R11 ;  /* 0x000f000b0c007988 */ /* 0x0003e20008000404 */
[----:B--2---:R-:W-:Y:S02]  /*1980*/  PRMT R9, R49, 0x7632, R9 ;  /* 0x0000763231097816 */ /* 0x004fe40000000009 */
[----:B0-----:R-:W-:Y:S02]  /*1990*/  PRMT R10, R51, 0x7632, R10 ;  /* 0x00007632330a7816 */ /* 0x001fe4000000000a */
[----:B-1----:R-:W-:Y:S01]  /*19a0*/  PRMT R11, R53, 0x7632, R11 ;  /* 0x00007632350b7816 */ /* 0x002fe2000000000b */
[----:B------:R0:W-:Y:S01]  /*19b0*/  STS.U16 [R12+UR4+0x1300], R2 ;  /* 0x001300020c007988 */ /* 0x0001e20008000404 */
[----:B------:R-:W-:Y:S02]  /*19c0*/  PRMT R14, R75, 0x7632, R14 ;  /* 0x000076324b0e7816 */ /* 0x000fe4000000000e */
[----:B------:R-:W-:Y:S01]  /*19d0*/  PRMT R16, R19, 0x7632, R16 ;  /* 0x0000763213107816 */ /* 0x000fe20000000010 */
[----:B------:R1:W-:Y:S01]  /*19e0*/  STS.U16 [R12+UR4+0x1500], R3 ;  /* 0x001500030c007988 */ /* 0x0003e20008000404 */
[----:B------:R-:W-:-:S03]  /*19f0*/  PRMT R18, R17, 0x7632, R18 ;  /* 0x0000763211127816 */ /* 0x000fc60000000012 */
[----:B------:R2:W-:Y:S01]  /*1a00*/  STS.U16 [R12+UR4+0x1700], R4 ;  /* 0x001700040c007988 */ /* 0x0005e20008000404 */
[----:B0-----:R-:W-:-:S03]  /*1a10*/  PRMT R2, R57, 0x7632, R2 ;  /* 0x0000763239027816 */ /* 0x001fc60000000002 */
[----:B------:R0:W-:Y:S01]  /*1a20*/  STS.U16 [R12+UR4+0x1900], R5 ;  /* 0x001900050c007988 */ /* 0x0001e20008000404 */
[----:B-1----:R-:W-:-:S03]  /*1a30*/  PRMT R3, R59, 0x7632, R3 ;  /* 0x000076323b037816 */ /* 0x002fc60000000003 */
[----:B------:R1:W-:Y:S01]  /*1a40*/  STS.U16 [R12+UR4+0x1b00], R8 ;  /* 0x001b00080c007988 */ /* 0x0003e20008000404 */
[----:B--2---:R-:W-:-:S03]  /*1a50*/  PRMT R4, R61, 0x7632, R4 ;  /* 0x000076323d047816 */ /* 0x004fc60000000004 */
[----:B------:R2:W-:Y:S01]  /*1a60*/  STS.U16 [R12+UR4+0x1d00], R9 ;  /* 0x001d00090c007988 */ /* 0x0005e20008000404 */
[----:B0-----:R-:W-:-:S03]  /*1a70*/  PRMT R5, R63, 0x7632, R5 ;  /* 0x000076323f057816 */ /* 0x001fc60000000005 */
[----:B------:R0:W-:Y:S01]  /*1a80*/  STS.U16 [R12+UR4+0x1f00], R10 ;  /* 0x001f000a0c007988 */ /* 0x0001e20008000404 */
[----:B-1----:R-:W-:-:S03]  /*1a90*/  PRMT R8, R65, 0x7632, R8 ;  /* 0x0000763241087816 */ /* 0x002fc60000000008 */
[----:B------:R1:W-:Y:S01]  /*1aa0*/  STS.U16 [R12+UR4+0x2100], R11 ;  /* 0x0021000b0c007988 */ /* 0x0003e20008000404 */
[----:B--2---:R-:W-:-:S03]  /*1ab0*/  PRMT R9, R67, 0x7632, R9 ;  /* 0x0000763243097816 */ /* 0x004fc60000000009 */
[----:B------:R2:W-:Y:S01]  /*1ac0*/  STS.U16 [R12+UR4+0x2300], R13 ;  /* 0x0023000d0c007988 */ /* 0x0005e20008000404 */
[----:B0-----:R-:W-:Y:S02]  /*1ad0*/  PRMT R10, R69, 0x7632, R10 ;  /* 0x00007632450a7816 */ /* 0x001fe4000000000a */
[----:B-1----:R-:W-:Y:S02]  /*1ae0*/  PRMT R11, R71, 0x7632, R11 ;  /* 0x00007632470b7816 */ /* 0x002fe4000000000b */
[----:B--2---:R-:W-:Y:S01]  /*1af0*/  PRMT R13, R73, 0x7632, R13 ;  /* 0x00007632490d7816 */ /* 0x004fe2000000000d */
[----:B------:R0:W-:Y:S01]  /*1b00*/  STS.U16 [R12+UR4+0x2500], R2 ;  /* 0x002500020c007988 */ /* 0x0001e20008000404 */
[----:B------:R-:W-:-:S03]  /*1b10*/  IMAD.MOV.U32 R0, RZ, RZ, 0x3f800000 ;  /* 0x3f800000ff007424 */ /* 0x000fc600078e00ff */
[----:B------:R1:W-:Y:S01]  /*1b20*/  STS.U16 [R12+UR4+0x2700], R3 ;  /* 0x002700030c007988 */ /* 0x0003e20008000404 */
[----:B------:R-:W-:-:S03]  /*1b30*/  IMAD.MOV.U32 R28, RZ, RZ, 0x3f800000 ;  /* 0x3f800000ff1c7424 */ /* 0x000fc600078e00ff */
[----:B------:R2:W-:Y:S01]  /*1b40*/  STS.U16 [R12+UR4+0x2900], R4 ;  /* 0x002900040c007988 */ /* 0x0005e20008000404 */
[----:B------:R-:W-:-:S03]  /*1b50*/  CS2R R112, SRZ ;  /* 0x0000000000707805 */ /* 0x000fc6000001ff00 */
[----:B------:R3:W-:Y:S01]  /*1b60*/  STS.U16 [R12+UR4+0x2b00], R5 ;  /* 0x002b00050c007988 */ /* 0x0007e20008000404 */
[----:B0-----:R-:W-:-:S03]  /*1b70*/  IMAD.MOV.U32 R2, RZ, RZ, -0x800000 ;  /* 0xff800000ff027424 */ /* 0x001fc600078e00ff */
[----:B------:R0:W-:Y:S01]  /*1b80*/  STS.U16 [R12+UR4+0x2d00], R8 ;  /* 0x002d00080c007988 */ /* 0x0001e20008000404 */
[----:B-1----:R-:W-:-:S03]  /*1b90*/  IMAD.MOV.U32 R3, RZ, RZ, -0x800000 ;  /* 0xff800000ff037424 */ /* 0x002fc600078e00ff */
[----:B------:R-:W-:Y:S01]  /*1ba0*/  STS.U16 [R12+UR4+0x2f00], R9 ;  /* 0x002f00090c007988 */ /* 0x000fe20008000404 */
[----:B--2---:R-:W-:-:S03]  /*1bb0*/  IMAD.MOV.U32 R4, RZ, RZ, -0x800000 ;  /* 0xff800000ff047424 */ /* 0x004fc600078e00ff */
[----:B------:R1:W-:Y:S01]  /*1bc0*/  STS.U16 [R12+UR4+0x3100], R10 ;  /* 0x0031000a0c007988 */ /* 0x0003e20008000404 */
[----:B---3--:R-:W-:-:S03]  /*1bd0*/  IMAD.MOV.U32 R5, RZ, RZ, -0x800000 ;  /* 0xff800000ff057424 */ /* 0x008fc600078e00ff */
[----:B------:R-:W-:Y:S01]  /*1be0*/  STS.U16 [R12+UR4+0x3300], R11 ;  /* 0x0033000b0c007988 */ /* 0x000fe20008000404 */
[----:B0-----:R-:W-:-:S03]  /*1bf0*/  IMAD.MOV.U32 R8, RZ, RZ, 0x3f800000 ;  /* 0x3f800000ff087424 */ /* 0x001fc600078e00ff */
[----:B------:R0:W-:Y:S01]  /*1c00*/  STS.U16 [R12+UR4+0x3500], R13 ;  /* 0x0035000d0c007988 */ /* 0x0001e20008000404 */
[----:B------:R-:W-:-:S03]  /*1c10*/  CS2R R114, SRZ ;  /* 0x0000000000727805 */ /* 0x000fc6000001ff00 */
[----:B------:R2:W-:Y:S01]  /*1c20*/  STS.U16 [R12+UR4+0x3700], R14 ;  /* 0x0037000e0c007988 */ /* 0x0005e20008000404 */
[----:B-1----:R-:W-:-:S03]  /*1c30*/  IMAD.MOV.U32 R10, RZ, RZ, 0x3f800000 ;  /* 0x3f800000ff0a7424 */ /* 0x002fc600078e00ff */
[----:B------:R2:W-:Y:S01]  /*1c40*/  STS.U16 [R12+UR4+0x3900], R15 ;  /* 0x0039000f0c007988 */ /* 0x0005e20008000404 */
[----:B------:R-:W-:-:S03]  /*1c50*/  CS2R R52, SRZ ;  /* 0x0000000000347805 */ /* 0x000fc6000001ff00 */
[----:B------:R2:W-:Y:S01]  /*1c60*/  STS.U16 [R12+UR4+0x3b00], R16 ;  /* 0x003b00100c007988 */ /* 0x0005e20008000404 */
[----:B------:R-:W-:-:S03]  /*1c70*/  CS2R R54, SRZ ;  /* 0x0000000000367805 */ /* 0x000fc6000001ff00 */
[----:B------:R2:W-:Y:S01]  /*1c80*/  STS.U16 [R12+UR4+0x3d00], R17 ;  /* 0x003d00110c007988 */ /* 0x0005e20008000404 */
[----:B------:R-:W-:-:S03]  /*1c90*/  CS2R R108, SRZ ;  /* 0x00000000006c7805 */ /* 0x000fc6000001ff00 */
[----:B------:R2:W-:Y:S01]  /*1ca0*/  STS.U16 [R12+UR4+0x3f00], R18 ;  /* 0x003f00120c007988 */ /* 0x0005e20008000404 */
[----:B------:R-:W-:Y:S02]  /*1cb0*/  CS2R R110, SRZ ;  /* 0x00000000006e7805 */ /* 0x000fe4000001ff00 */
[----:B------:R-:W-:Y:S02]  /*1cc0*/  CS2R R120, SRZ ;  /* 0x0000000000787805 */ /* 0x000fe4000001ff00 */
[----:B------:R-:W-:Y:S02]  /*1cd0*/  CS2R R122, SRZ ;  /* 0x00000000007a7805 */ /* 0x000fe4000001ff00 */
[----:B------:R-:W-:Y:S02]  /*1ce0*/  CS2R R76, SRZ ;  /* 0x00000000004c7805 */ /* 0x000fe4000001ff00 */
[----:B------:R-:W-:Y:S02]  /*1cf0*/  CS2R R78, SRZ ;  /* 0x00000000004e7805 */ /* 0x000fe4000001ff00 */
[----:B------:R-:W-:-:S02]  /*1d00*/  CS2R R104, SRZ ;  /* 0x0000000000687805 */ /* 0x000fc4000001ff00 */
        /* <DEDUP_REMOVED lines=21> */
[----:B0-----:R-:W-:Y:S01]  /*1e60*/  LOP3.LUT R13, R26, 0x7f, RZ, 0xc0, !PT ;  /* 0x0000007f1a0d7812 */ /* 0x001fe200078ec0ff */
[----:B--2---:R-:W-:Y:S06]  /*1e70*/  @!P0 BRA `(.L_x_0) ;  /* 0x0000007800288947 */ /* 0x004fec0003800000 */
[----:B------:R-:W0:Y:S01]  /*1e80*/  LDC R35, c[0x0][0x268] ;  /* 0x00009a00ff237b82 */ /* 0x000e220000000800 */
[----:B------:R-:W-:Y:S01]  /*1e90*/  ULDC.64 UR4, c[0x0][0x250] ;  /* 0x0000940000047ab9 */ /* 0x000fe20000000a00 */
[----:B------:R-:W-:Y:S01]  /*1ea0*/  ULDC.64 UR8, c[0x0][0x260] ;  /* 0x0000980000087ab9 */ /* 0x000fe20000000a00 */
[----:B------:R-:W-:Y:S01]  /*1eb0*/  UIMAD UR4, UR7, UR4, URZ ;  /* 0x00000004070472a4 */ /* 0x000fe2000f8e023f */
[----:B------:R-:W-:Y:S01]  /*1ec0*/  IMAD R3, R6, UR9, RZ ;  /* 0x0000000906037c24 */ /* 0x000fe2000f8e02ff */
[----:B------:R-:W-:Y:S01]  /*1ed0*/  ULDC.64 UR10, c[0x0][0x218] ;  /* 0x00008600000a7ab9 */ /* 0x000fe20000000a00 */
[----:B------:R-:W-:Y:S01]  /*1ee0*/  UIMAD UR6, UR7, UR8, URZ ;  /* 0x00000008070672a4 */ /* 0x000fe2000f8e023f */
[----:B------:R-:W-:Y:S01]  /*1ef0*/  LOP3.LUT P0, RZ, R26, 0x3, RZ, 0xc0, !PT ;  /* 0x000000031aff7812 */ /* 0x000fe2000780c0ff */
[----:B------:R-:W1:Y:S01]  /*1f00*/  LDC.64 R32, c[0x0][0x220] ;  /* 0x00008800ff207b82 */ /* 0x000e620000000a00 */
[----:B------:R-:W-:Y:S01]  /*1f10*/  UIADD3 UR10, UP0, UR4, UR10, URZ ;  /* 0x0000000a040a7290 */ /* 0x000fe2000ff1e03f */
[----:B------:R-:W-:Y:S01]  /*1f20*/  SHF.R.S32.HI R12, RZ, 0x1f, R3 ;  /* 0x0000001fff0c7819 */ /* 0x000fe20000011403 */
[----:B------:R-:W-:Y:S01]  /*1f30*/  USHF.L.U32 UR26, UR5, 0x1, URZ ;  /* 0x00000001051a7899 */ /* 0x000fe2000800063f */
[----:B------:R-:W-:Y:S01]  /*1f40*/  IMAD.MOV.U32 R133, RZ, RZ, -0x800000 ;  /* 0xff800000ff857424 */ /* 0x000fe200078e00ff */
[----:B------:R-:W-:Y:S01]  /*1f50*/  ULEA.HI.X.SX32 UR8, UR4, UR11, 0x1, UP0 ;  /* 0x0000000b04087291 */ /* 0x000fe200080f0e3f */
[----:B------:R-:W-:Y:S01]  /*1f60*/  IMAD.MOV.U32 R132, RZ, RZ, -0x800000 ;  /* 0xff800000ff847424 */ /* 0x000fe200078e00ff */
[----:B------:R-:W-:Y:S01]  /*1f70*/  USHF.R.S32.HI UR4, URZ, 0x1f, UR6 ;  /* 0x0000001f3f047899 */ /* 0x000fe20008011406 */
[----:B------:R-:W2:Y:S01]  /*1f80*/  LDC R14, c[0x0][0x258] ;  /* 0x00009600ff0e7b82 */ /* 0x000ea20000000800 */
[----:B------:R-:W-:Y:S01]  /*1f90*/  USHF.R.S32.HI UR49, URZ, 0x1f, UR26 ;  /* 0x0000001f3f317899 */ /* 0x000fe2000801141a */
[----:B------:R-:W-:Y:S01]  /*1fa0*/  CS2R R112, SRZ ;  /* 0x0000000000707805 */ /* 0x000fe2000001ff00 */
[----:B------:R-:W-:Y:S01]  /*1fb0*/  UIMAD UR23, UR5, 0x3, URZ ;  /* 0x00000003051778a4 */ /* 0x000fe2000f8e023f */
[----:B------:R-:W-:Y:S01]  /*1fc0*/  CS2R R114, SRZ ;  /* 0x0000000000727805 */ /* 0x000fe2000001ff00 */
[----:B------:R-:W-:Y:S01]  /*1fd0*/  USHF.L.U32 UR20, UR5, 0x2, URZ ;  /* 0x0000000205147899 */ /* 0x000fe2000800063f */
[----:B------:R-:W-:Y:S01]  /*1fe0*/  CS2R R52, SRZ ;  /* 0x0000000000347805 */ /* 0x000fe2000001ff00 */
[----:B------:R-:W-:Y:S01]  /*1ff0*/  USHF.R.S32.HI UR48, URZ, 0x1f, UR23 ;  /* 0x0000001f3f307899 */ /* 0x000fe20008011417 */
[----:B0-----:R-:W-:Y:S01]  /*2000*/  IMAD R7, R7, R35, RZ ;  /* 0x0000002307077224 */ /* 0x001fe200078e02ff */
[----:B------:R-:W-:Y:S01]  /*2010*/  USHF.R.S32.HI UR28, URZ, 0x1f, UR5 ;  /* 0x0000001f3f1c7899 */ /* 0x000fe20008011405 */
[----:B------:R-:W-:Y:S01]  /*2020*/  CS2R R54, SRZ ;  /* 0x0000000000367805 */ /* 0x000fe2000001ff00 */
[----:B------:R-:W-:Y:S01]  /*2030*/  UIMAD UR17, UR5, 0x7, URZ ;  /* 0x00000007051178a4 */ /* 0x000fe2000f8e023f */
[----:B------:R-:W-:Y:S01]  /*2040*/  IMAD R0, R35, 0x4, R7 ;  /* 0x0000000423007824 */ /* 0x000fe200078e0207 */
[----:B------:R-:W-:Y:S01]  /*2050*/  USHF.R.S32.HI UR47, URZ, 0x1f, UR20 ;  /* 0x0000001f3f2f7899 */ /* 0x000fe20008011414 */
[----:B------:R-:W-:Y:S01]  /*2060*/  CS2R R108, SRZ ;  /* 0x00000000006c7805 */ /* 0x000fe2000001ff00 */
[----:B------:R-:W-:Y:S01]  /*2070*/  UIMAD UR19, UR5, 0x5, URZ ;  /* 0x00000005051378a4 */ /* 0x000fe2000f8e023f */
[----:B-1----:R-:W-:Y:S01]  /*2080*/  IADD3 R31, P1, P2, R3, UR6, R32 ;  /* 0x00000006031f7c10 */ /* 0x002fe2000fa3e020 */
[----:B------:R-:W-:Y:S01]  /*2090*/  IMAD R2, R35, 0x4, R0 ;  /* 0x0000000423027824 */ /* 0x000fe200078e0200 */
[----:B------:R-:W-:Y:S01]  /*20a0*/  USHF.R.S32.HI UR60, URZ, 0x1f, UR17 ;  /* 0x0000001f3f3c7899 */ /* 0x000fe20008011411 */
[----:B------:R-:W-:-:S02]  /*20b0*/  CS2R R110, SRZ ;  /* 0x00000000006e7805 */ /* 0x000fc4000001ff00 */
[-C--:B------:R-:W-:Y:S01]  /*20c0*/  IADD3 R29, P3, R7, R31.reuse, RZ ;  /* 0x0000001f071d7210 */ /* 0x080fe20007f7e0ff */
[C---:B------:R-:W-:Y:S01]  /*20d0*/  IMAD R4, R35.reuse, 0x4, R2 ;  /* 0x0000000423047824 */ /* 0x040fe200078e0202 */
[-C--:B------:R-:W-:Y:S01]  /*20e0*/  IADD3 R32, P4, R0, R31.reuse, RZ ;  /* 0x0000001f00207210 */ /* 0x080fe20007f9e0ff */
[----:B------:R-:W-:Y:S01]  /*20f0*/  UIMAD UR34, UR5, 0xa, URZ ;  /* 0x0000000a052278a4 */ /* 0x000fe2000f8e023f */
[----:B------:R-:W-:Y:S01]  /*2100*/  IADD3 R30, P5, R2, R31, RZ ;  /* 0x0000001f021e7210 */ /* 0x000fe20007fbe0ff */
[----:B------:R-:W-:Y:S01]  /*2110*/  STL [R1+0x70], R29 ;  /* 0x0000701d01007387 */ /* 0x000fe20000100800 */
[----:B------:R-:W-:Y:S01]  /*2120*/  IADD3.X R33, R12, UR4, R33, P1, P2 ;  /* 0x000000040c217c10 */ /* 0x000fe20008fe4421 */
[----:B------:R-:W-:Y:S01]  /*2130*/  IMAD R5, R35, 0x4, R4 ;  /* 0x0000000423057824 */ /* 0x000fe200078e0204 */
[----:B------:R-:W-:Y:S01]  /*2140*/  USHF.L.U32 UR16, UR5, 0x3, URZ ;  /* 0x0000000305107899 */ /* 0x000fe2000800063f */
[----:B------:R0:W-:Y:S01]  /*2150*/  STL [R1+0x78], R32 ;  /* 0x0000782001007387 */ /* 0x0001e20000100800 */
[----:B--2---:R-:W-:Y:S01]  /*2160*/  IMAD R13, R13, R14, RZ ;  /* 0x0000000e0d0d7224 */ /* 0x004fe200078e02ff */
[----:B------:R-:W-:Y:S01]  /*2170*/  USHF.R.S32.HI UR46, URZ, 0x1f, UR19 ;  /* 0x0000001f3f2e7899 */ /* 0x000fe20008011413 */
[----:B------:R-:W-:Y:S01]  /*2180*/  IMAD R8, R35, 0x4, R5 ;  /* 0x0000000423087824 */ /* 0x000fe200078e0205 */
[----:B------:R1:W-:Y:S01]  /*2190*/  STL [R1+0x80], R30 ;  /* 0x0000801e01007387 */ /* 0x0003e20000100800 */
[----:B------:R-:W-:Y:S01]  /*21a0*/  IMAD R14, R14, 0x80, R13 ;  /* 0x000000800e0e7824 */ /* 0x000fe200078e020d */
[----:B------:R-:W-:Y:S01]  /*21b0*/  IADD3 R11, P1, R13, UR10, RZ ;  /* 0x0000000a0d0b7c10 */ /* 0x000fe2000ff3e0ff */
[----:B------:R-:W-:Y:S01]  /*21c0*/  IMAD R9, R35, 0x4, R8 ;  /* 0x0000000423097824 */ /* 0x000fe200078e0208 */
[----:B------:R-:W-:Y:S01]  /*21d0*/  UIMAD UR18, UR5, 0x6, URZ ;  /* 0x00000006051278a4 */ /* 0x000fe2000f8e023f */
[----:B------:R-:W-:-:S02]  /*21e0*/  CS2R R120, SRZ ;  /* 0x0000000000787805 */ /* 0x000fc4000001ff00 */
[-C--:B0-----:R-:W-:Y:S01]  /*21f0*/  LEA.HI.X.SX32 R32, R7, R33.reuse, 0x1, P3 ;  /* 0x0000002107207211 */ /* 0x081fe200018f0eff */
[C---:B------:R-:W-:Y:S01]  /*2200*/  IMAD R10, R35.reuse, 0x4, R9 ;  /* 0x00000004230a7824 */ /* 0x040fe200078e0209 */
[-C--:B------:R-:W-:Y:S01]  /*2210*/  LEA.HI.X.SX32 R7, R2, R33.reuse, 0x1, P5 ;  /* 0x0000002102077211 */ /* 0x080fe200028f0eff */
[----:B------:R-:W-:Y:S01]  /*2220*/  USHF.R.S32.HI UR57, URZ, 0x1f, UR34 ;  /* 0x0000001f3f397899 */ /* 0x000fe20008011422 */
[----:B-1----:R-:W-:Y:S01]  /*2230*/  LEA.HI.X.SX32 R30, R0, R33, 0x1, P4 ;  /* 0x00000021001e7211 */ /* 0x002fe200020f0eff */
[----:B------:R-:W-:Y:S01]  /*2240*/  STL [R1+0x6c], R32 ;  /* 0x00006c2001007387 */ /* 0x000fe20000100800 */
[----:B------:R-:W-:Y:S01]  /*2250*/  IADD3 R2, P3, R4, R31, RZ ;  /* 0x0000001f04027210 */ /* 0x000fe20007f7e0ff */
[C---:B------:R-:W-:Y:S01]  /*2260*/  IMAD R15, R35.reuse, 0x4, R10 ;  /* 0x00000004230f7824 */ /* 0x040fe200078e020a */
[----:B------:R-:W-:Y:S01]  /*2270*/  IADD3 R12, P2, R14, UR10, RZ ;  /* 0x0000000a0e0c7c10 */ /* 0x000fe2000ff5e0ff */
[----:B------:R0:W-:Y:S01]  /*2280*/  STL [R1+0x74], R30 ;  /* 0x0000741e01007387 */ /* 0x0001e20000100800 */
[----:B------:R-:W-:Y:S01]  /*2290*/  LEA.HI.X.SX32 R4, R4, R33, 0x1, P3 ;  /* 0x0000002104047211 */ /* 0x000fe200018f0eff */
[----:B------:R-:W-:Y:S01]  /*22a0*/  IMAD R16, R35, 0x4, R15 ;  /* 0x0000000423107824 */ /* 0x000fe200078e020f */
[----:B------:R-:W-:Y:S01]  /*22b0*/  LEA.HI.X.SX32 R13, R13, UR8, 0x1, P1 ;  /* 0x000000080d0d7c11 */ /* 0x000fe200088f0eff */
[----:B------:R1:W-:Y:S01]  /*22c0*/  STL [R1+0x7c], R7 ;  /* 0x00007c0701007387 */ /* 0x0003e20000100800 */
[----:B------:R-:W-:Y:S01]  /*22d0*/  LEA.HI.X.SX32 R14, R14, UR8, 0x1, P2 ;  /* 0x000000080e0e7c11 */ /* 0x000fe200090f0eff */
[----:B------:R-:W-:Y:S01]  /*22e0*/  IMAD R17, R35, 0x4, R16 ;  /* 0x0000000423117824 */ /* 0x000fe200078e0210 */
[----:B------:R-:W-:Y:S01]  /*22f0*/  IADD3 RZ, P1, R11, UR26, RZ ;  /* 0x0000001a0bff7c10 */ /* 0x000fe2000ff3e0ff */
[----:B------:R-:W-:Y:S01]  /*2300*/  STL [R1+0x88], R2 ;  /* 0x0000880201007387 */ /* 0x000fe20000100800 */
[----:B------:R-:W-:Y:S01]  /*2310*/  IADD3 RZ, P2, R12, UR26, RZ ;  /* 0x0000001a0cff7c10 */ /* 0x000fe2000ff5e0ff */
[----:B------:R-:W-:Y:S01]  /*2320*/  IMAD R18, R35, 0x4, R17 ;  /* 0x0000000423127824 */ /* 0x000fe200078e0211 */
[----:B0-----:R-:W-:Y:S01]  /*2330*/  IADD3 R30, P4, R5, R31, RZ ;  /* 0x0000001f051e7210 */ /* 0x001fe20007f9e0ff */
[----:B------:R-:W-:Y:S01]  /*2340*/  UIMAD UR41, UR5, 0xd, URZ ;  /* 0x0000000d052978a4 */ /* 0x000fe2000f8e023f */
[----:B------:R-:W-:-:S02]  /*2350*/  CS2R R122, SRZ ;  /* 0x00000000007a7805 */ /* 0x000fc4000001ff00 */
[C---:B-1----:R-:W-:Y:S01]  /*2360*/  IADD3 R7, P5, R8.reuse, R31, RZ ;  /* 0x0000001f08077210 */ /* 0x042fe20007fbe0ff */
[----:B------:R-:W-:Y:S01]  /*2370*/  IMAD R19, R35, 0x4, R18 ;  /* 0x0000000423137824 */ /* 0x000fe200078e0212 */
[----:B------:R-:W-:Y:S01]  /*2380*/  STL [R1+0x90], R30 ;  /* 0x0000901e01007387 */ /* 0x000fe20000100800 */
[-C--:B------:R-:W-:Y:S01]  /*2390*/  LEA.HI.X.SX32 R5, R5, R33.reuse, 0x1, P4 ;  /* 0x0000002105057211 */ /* 0x080fe200020f0eff */
[----:B------:R-:W-:Y:S01]  /*23a0*/  USHF.R.S32.HI UR59, URZ, 0x1f, UR16 ;  /* 0x0000001f3f3b7899 */ /* 0x000fe20008011410 */
[C---:B------:R-:W-:Y:S01]  /*23b0*/  IMAD R20, R35.reuse, 0x4, R19 ;  /* 0x0000000423147824 */ /* 0x040fe200078e0213 */
[----:B------:R0:W-:Y:S01]  /*23c0*/  STL [R1+0x98], R7 ;  /* 0x0000980701007387 */ /* 0x0001e20000100800 */
[----:B------:R-:W-:Y:S01]  /*23d0*/  UIMAD UR37, UR5, 0xb, URZ ;  /* 0x0000000b052578a4 */ /* 0x000fe2000f8e023f */
[----:B------:R-:W-:Y:S01]  /*23e0*/  CS2R R76, SRZ ;  /* 0x00000000004c7805 */ /* 0x000fe2000001ff00 */
[C---:B------:R-:W-:Y:S01]  /*23f0*/  IMAD R21, R35.reuse, 0x4, R20 ;  /* 0x0000000423157824 */ /* 0x040fe200078e0214 */
[----:B------:R-:W-:Y:S01]  /*2400*/  STL [R1+0x84], R4 ;  /* 0x0000840401007387 */ /* 0x000fe20000100800 */
[----:B------:R-:W-:Y:S01]  /*2410*/  USHF.R.S32.HI UR45, URZ, 0x1f, UR18 ;  /* 0x0000001f3f2d7899 */ /* 0x000fe20008011412 */
[----:B------:R-:W-:Y:S01]  /*2420*/  CS2R R78, SRZ ;  /* 0x00000000004e7805 */ /* 0x000fe2000001ff00 */
[C---:B------:R-:W-:Y:S01]  /*2430*/  IMAD R22, R35.reuse, 0x4, R21 ;  /* 0x0000000423167824 */ /* 0x040fe200078e0215 */
[----:B------:R1:W-:Y:S01]  /*2440*/  STL [R1+0x8c], R5 ;  /* 0x00008c0501007387 */ /* 0x0003e20000100800 */
[----:B------:R-:W-:Y:S01]  /*2450*/  UIMAD UR30, UR5, 0x9, URZ ;  /* 0x00000009051e78a4 */ /* 0x000fe2000f8e023f */
[----:B0-----:R-:W-:Y:S01]  /*2460*/  LEA.HI.X.SX32 R7, R8, R33, 0x1, P5 ;  /* 0x0000002108077211 */ /* 0x001fe200028f0eff */
[----:B------:R-:W-:Y:S01]  /*2470*/  IMAD R23, R35, 0x4, R22 ;  /* 0x0000000423177824 */ /* 0x000fe200078e0216 */
[-C--:B------:R-:W-:Y:S01]  /*2480*/  IADD3 R8, P5, R15, R31.reuse, RZ ;  /* 0x0000001f0f087210 */ /* 0x080fe20007fbe0ff */
[----:B------:R-:W-:Y:S01]  /*2490*/  USHF.R.S32.HI UR54, URZ, 0x1f, UR41 ;  /* 0x0000001f3f367899 */ /* 0x000fe20008011429 */
[----:B------:R-:W-:Y:S01]  /*24a0*/  CS2R R104, SRZ ;  /* 0x0000000000687805 */ /* 0x000fe2000001ff00 */
[----:B------:R0:W-:Y:S01]  /*24b0*/  STL [R1+0x94], R7 ;  /* 0x0000940701007387 */ /* 0x0001e20000100800 */
[----:B------:R-:W-:Y:S01]  /*24c0*/  IMAD R24, R35, 0x4, R23 ;  /* 0x0000000423187824 */ /* 0x000fe200078e0217 */
[----:B------:R-:W-:Y:S01]  /*24d0*/  USHF.L.U32 UR36, UR5, 0x4, URZ ;  /* 0x0000000405247899 */ /* 0x000fe2000800063f */
[-C--:B-1----:R-:W-:Y:S01]  /*24e0*/  IADD3 R5, P3, R9, R31.reuse, RZ ;  /* 0x0000001f09057210 */ /* 0x082fe20007f7e0ff */
[----:B------:R-:W-:Y:S01]  /*24f0*/  USHF.R.S32.HI UR56, URZ, 0x1f, UR37 ;  /* 0x0000001f3f387899 */ /* 0x000fe20008011425 */
[C---:B------:R-:W-:Y:S01]  /*2500*/  IMAD R25, R35.reuse, 0x4, R24 ;  /* 0x0000000423197824 */ /* 0x040fe200078e0218 */
[----:B------:R-:W-:Y:S01]  /*2510*/  UIMAD UR39, UR5, 0xe, URZ ;  /* 0x0000000e052778a4 */ /* 0x000fe2000f8e023f */
[----:B------:R-:W-:Y:S01]  /*2520*/  CS2R R106, SRZ ;  /* 0x00000000006a7805 */ /* 0x000fe2000001ff00 */
[----:B------:R-:W-:Y:S01]  /*2530*/  STL [R1+0xa0], R5 ;  /* 0x0000a00501007387 */ /* 0x000fe20000100800 */
[C---:B------:R-:W-:Y:S01]  /*2540*/  IMAD R6, R35.reuse, 0x4, R25 ;  /* 0x0000000423067824 */ /* 0x040fe200078e0219 */
[C---:B0-----:R-:W-:Y:S01]  /*2550*/  IADD3 R7, P4, R10.reuse, R31, RZ ;  /* 0x0000001f0a077210 */ /* 0x041fe20007f9e0ff */
[----:B------:R-:W-:Y:S01]  /*2560*/  USHF.R.S32.HI UR58, URZ, 0x1f, UR30 ;  /* 0x0000001f3f3a7899 */ /* 0x000fe2000801141e */
[----:B------:R-:W-:Y:S01]  /*2570*/  CS2R R100, SRZ ;  /* 0x0000000000647805 */ /* 0x000fe2000001ff00 */
[C---:B------:R-:W-:Y:S01]  /*2580*/  IMAD R26, R35.reuse, 0x4, R6 ;  /* 0x00000004231a7824 */ /* 0x040fe200078e0206 */
[----:B------:R-:W-:Y:S01]  /*2590*/  UIMAD UR40, UR5, 0xc, URZ ;  /* 0x0000000c052878a4 */ /* 0x000fe2000f8e023f */
[----:B------:R0:W-:Y:S01]  /*25a0*/  STL [R1+0xa8], R7 ;  /* 0x0000a80701007387 */ /* 0x0001e20000100800 */
[----:B------:R-:W-:Y:S01]  /*25b0*/  USHF.R.S32.HI UR51, URZ, 0x1f, UR36 ;  /* 0x0000001f3f337899 */ /* 0x000fe20008011424 */
[C---:B------:R-:W-:Y:S01]  /*25c0*/  IMAD R3, R35.reuse, 0x4, R26 ;  /* 0x0000000423037824 */ /* 0x040fe200078e021a */
[----:B------:R-:W-:Y:S01]  /*25d0*/  UIMAD UR32, UR5, 0x13, URZ ;  /* 0x00000013052078a4 */ /* 0x000fe2000f8e023f */
[----:B------:R1:W-:Y:S01]  /*25e0*/  STL [R1+0xb0], R8 ;  /* 0x0000b00801007387 */ /* 0x0003e20000100800 */
[----:B------:R-:W-:Y:S01]  /*25f0*/  USHF.R.S32.HI UR53, URZ, 0x1f, UR39 ;  /* 0x0000001f3f357899 */ /* 0x000fe20008011427 */
[----:B------:R-:W-:Y:S01]  /*2600*/  IMAD R27, R35, 0x4, R3 ;  /* 0x00000004231b7824 */ /* 0x000fe200078e0203 */
[----:B------:R-:W-:Y:S01]  /*2610*/  UIMAD UR35, UR5, 0x11, URZ ;  /* 0x00000011052378a4 */ /* 0x000fe2000f8e023f */
[----:B------:R-:W-:Y:S01]  /*2620*/  CS2R R102, SRZ ;  /* 0x0000000000667805 */ /* 0x000fe2000001ff00 */
[----:B------:R-:W-:Y:S01]  /*2630*/  USHF.R.S32.HI UR55, URZ, 0x1f, UR40 ;  /* 0x0000001f3f377899 */ /* 0x000fe20008011428 */
[-C--:B0-----:R-:W-:Y:S01]  /*2640*/  LEA.HI.X.SX32 R7, R9, R33.reuse, 0x1, P3 ;  /* 0x0000002109077211 */ /* 0x081fe200018f0eff */
[----:B------:R-:W-:Y:S01]  /*2650*/  IMAD R28, R35, 0x4, R27 ;  /* 0x00000004231c7824 */ /* 0x000fe200078e021b */
[-C--:B------:R-:W-:Y:S01]  /*2660*/  LEA.HI.X.SX32 R9, R15, R33.reuse, 0x1, P5 ;  /* 0x000000210f097211 */ /* 0x080fe200028f0eff */
[----:B------:R-:W-:Y:S01]  /*2670*/  UIMAD UR38, UR5, 0xf, URZ ;  /* 0x0000000f052678a4 */ /* 0x000fe2000f8e023f */
[----:B-1----:R-:W-:Y:S01]  /*2680*/  LEA.HI.X.SX32 R8, R10, R33, 0x1, P4 ;  /* 0x000000210a087211 */ /* 0x002fe200020f0eff */
[----:B------:R-:W-:Y:S01]  /*2690*/  STL [R1+0x9c], R7 ;  /* 0x00009c0701007387 */ /* 0x000fe20000100800 */
[C---:B------:R-:W-:Y:S01]  /*26a0*/  IADD3 R10, P5, R18.reuse, R31, RZ ;  /* 0x0000001f120a7210 */ /* 0x040fe20007fbe0ff */
[C---:B------:R-:W-:Y:S01]  /*26b0*/  IMAD R29, R35.reuse, 0x4, R28 ;  /* 0x00000004231d7824 */ /* 0x040fe200078e021c */
[----:B------:R-:W-:Y:S01]  /*26c0*/  USHF.R.S32.HI UR8, URZ, 0x1f, UR32 ;  /* 0x0000001f3f087899 */ /* 0x000fe20008011420 */
[----:B------:R0:W-:Y:S01]  /*26d0*/  STL [R1+0xa4], R8 ;  /* 0x0000a40801007387 */ /* 0x0001e20000100800 */
[----:B------:R-:W-:Y:S01]  /*26e0*/  LEA.HI.X.SX32 R15, R18, R33, 0x1, P5 ;  /* 0x00000021120f7211 */ /* 0x000fe200028f0eff */
[C---:B------:R-:W-:Y:S01]  /*26f0*/  IMAD R0, R35.reuse, 0x4, R29 ;  /* 0x0000000423007824 */ /* 0x040fe200078e021d */
[----:B------:R-:W-:Y:S01]  /*2700*/  UIMAD UR27, UR5, 0x16, URZ ;  /* 0x00000016051b78a4 */ /* 0x000fe2000f8e023f */
[----:B------:R1:W-:Y:S01]  /*2710*/  STL [R1+0xac], R9 ;  /* 0x0000ac0901007387 */ /* 0x0003e20000100800 */
[----:B------:R-:W-:Y:S01]  /*2720*/  USHF.R.S32.HI UR50, URZ, 0x1f, UR35 ;  /* 0x0000001f3f327899 */ /* 0x000fe20008011423 */
[C---:B------:R-:W-:Y:S01]  /*2730*/  IMAD R2, R35.reuse, 0x4, R0 ;  /* 0x0000000423027824 */ /* 0x040fe200078e0200 */
[----:B------:R-:W-:Y:S01]  /*2740*/  UIMAD UR31, UR5, 0x14, URZ ;  /* 0x00000014051f78a4 */ /* 0x000fe2000f8e023f */
[----:B------:R-:W-:Y:S01]  /*2750*/  CS2R R116, SRZ ;  /* 0x0000000000747805 */ /* 0x000fe2000001ff00 */
[----:B------:R-:W-:Y:S01]  /*2760*/  USHF.R.S32.HI UR52, URZ, 0x1f, UR38 ;  /* 0x0000001f3f347899 */ /* 0x000fe20008011426 */
[----:B0-----:R-:W-:Y:S01]  /*2770*/  IADD3 R8, P3, R16, R31, RZ ;  /* 0x0000001f10087210 */ /* 0x001fe20007f7e0ff */
[----:B------:R-:W-:Y:S01]  /*2780*/  IMAD R4, R35, 0x4, R2 ;  /* 0x0000000423047824 */ /* 0x000fe200078e0202 */
[----:B------:R-:W-:Y:S01]  /*2790*/  UIMAD UR33, UR5, 0x12, URZ ;  /* 0x00000012052178a4 */ /* 0x000fe2000f8e023f */
[----:B------:R-:W-:-:S02]  /*27a0*/  CS2R R118, SRZ ;  /* 0x0000000000767805 */ /* 0x000fc4000001ff00 */
[----:B-1----:R-:W-:Y:S01]  /*27b0*/  IADD3 R9, P4, R17, R31, RZ ;  /* 0x0000001f11097210 */ /* 0x002fe20007f9e0ff */
[----:B------:R0:W-:Y:S01]  /*27c0*/  STL [R1+0xb8], R8 ;  /* 0x0000b80801007387 */ /* 0x0001e20000100800 */
[C---:B------:R-:W-:Y:S01]  /*27d0*/  IMAD R5, R35.reuse, 0x4, R4 ;  /* 0x0000000423057824 */ /* 0x040fe200078e0204 */
[----:B------:R-:W-:Y:S01]  /*27e0*/  UIMAD UR22, UR5, 0x19, URZ ;  /* 0x00000019051678a4 */ /* 0x000fe2000f8e023f */
[----:B------:R-:W-:Y:S01]  /*27f0*/  CS2R R60, SRZ ;  /* 0x00000000003c7805 */ /* 0x000fe2000001ff00 */
[----:B------:R1:W-:Y:S01]  /*2800*/  STL [R1+0xc0], R9 ;  /* 0x0000c00901007387 */ /* 0x0003e20000100800 */
[C---:B------:R-:W-:Y:S01]  /*2810*/  IMAD R7, R35.reuse, 0x4, R5 ;  /* 0x0000000423077824 */ /* 0x040fe200078e0205 */
[----:B------:R-:W-:Y:S01]  /*2820*/  UIMAD UR25, UR5, 0x17, URZ ;  /* 0x00000017051978a4 */ /* 0x000fe2000f8e023f */
[----:B------:R-:W-:Y:S01]  /*2830*/  CS2R R62, SRZ ;  /* 0x00000000003e7805 */ /* 0x000fe2000001ff00 */
[----:B------:R2:W-:Y:S01]  /*2840*/  STL [R1+0xc8], R10 ;  /* 0x0000c80a01007387 */ /* 0x0005e20000100800 */
[----:B------:R-:W-:Y:S01]  /*2850*/  USHF.R.S32.HI UR61, URZ, 0x1f, UR33 ;  /* 0x0000001f3f3d7899 */ /* 0x000fe20008011421 */
[----:B0-----:R-:W-:Y:S01]  /*2860*/  IMAD R8, R35, 0x4, R7 ;  /* 0x0000000423087824 */ /* 0x001fe200078e0207 */
[----:B------:R-:W-:Y:S01]  /*2870*/  UIMAD UR29, UR5, 0x15, URZ ;  /* 0x00000015051d78a4 */ /* 0x000fe2000f8e023f */
[----:B------:R-:W-:Y:S01]  /*2880*/  CS2R R80, SRZ ;  /* 0x0000000000507805 */ /* 0x000fe2000001ff00 */
[----:B------:R-:W-:Y:S01]  /*2890*/  UIMAD UR21, UR5, 0x1a, URZ ;  /* 0x0000001a051578a4 */ /* 0x000fe2000f8e023f */
[----:B-1----:R-:W-:Y:S01]  /*28a0*/  LEA.HI.X.SX32 R9, R16, R33, 0x1, P3 ;  /* 0x0000002110097211 */ /* 0x002fe200018f0eff */
[----:B------:R-:W-:Y:S01]  /*28b0*/  USHF.R.S32.HI UR26, URZ, 0x1f, UR29 ;  /* 0x0000001f3f1a7899 */ /* 0x000fe2000801141d */
[----:B------:R-:W-:Y:S01]  /*28c0*/  IADD3 R16, P5, R21, R31, RZ ;  /* 0x0000001f15107210 */ /* 0x000fe20007fbe0ff */
[----:B------:R-:W-:Y:S01]  /*28d0*/  UIMAD UR24, UR5, 0x18, URZ ;  /* 0x00000018051878a4 */ /* 0x000fe2000f8e023f */
[-C--:B--2---:R-:W-:Y:S01]  /*28e0*/  LEA.HI.X.SX32 R10, R17, R33.reuse, 0x1, P4 ;  /* 0x00000021110a7211 */ /* 0x084fe200020f0eff */
[----:B------:R0:W-:Y:S01]  /*28f0*/  STL [R1+0xb4], R9 ;  /* 0x0000b40901007387 */ /* 0x0001e20000100800 */
[----:B------:R-:W-:Y:S01]  /*2900*/  LEA.HI.X.SX32 R17, R21, R33, 0x1, P5 ;  /* 0x0000002115117211 */ /* 0x000fe200028f0eff */
[----:B------:R-:W-:Y:S01]  /*2910*/  UIMAD UR9, UR5, 0x1b, URZ ;  /* 0x0000001b050978a4 */ /* 0x000fe2000f8e023f */
[----:B------:R-:W-:Y:S01]  /*2920*/  IADD3 R18, P5, R24, R31, RZ ;  /* 0x0000001f18127210 */ /* 0x000fe20007fbe0ff */
[----:B------:R1:W-:Y:S01]  /*2930*/  STL [R1+0xbc], R10 ;  /* 0x0000bc0a01007387 */ /* 0x0003e20000100800 */
[----:B------:R-:W-:Y:S01]  /*2940*/  UIMAD UR44, UR5, 0x1c, URZ ;  /* 0x0000001c052c78a4 */ /* 0x000fe2000f8e023f */
[----:B------:R-:W-:Y:S01]  /*2950*/  CS2R R82, SRZ ;  /* 0x0000000000527805 */ /* 0x000fe2000001ff00 */
[----:B------:R-:W-:Y:S01]  /*2960*/  UIMAD UR43, UR5, 0x1d, URZ ;  /* 0x0000001d052b78a4 */ /* 0x000fe2000f8e023f */
[----:B------:R2:W-:Y:S01]  /*2970*/  STL [R1+0xc4], R15 ;  /* 0x0000c40f01007387 */ /* 0x0005e20000100800 */
[----:B------:R-:W-:Y:S01]  /*2980*/  UIMAD UR42, UR5, 0x1e, URZ ;  /* 0x0000001e052a78a4 */ /* 0x000fe2000f8e023f */
[----:B0-----:R-:W-:Y:S01]  /*2990*/  IMAD R9, R35, 0x4, R8 ;  /* 0x0000000423097824 */ /* 0x001fe200078e0208 */
[----:B------:R-:W-:Y:S01]  /*29a0*/  UIMAD UR10, UR5, 0x1f, URZ ;  /* 0x0000001f050a78a4 */ /* 0x000fe2000f8e023f */
[----:B------:R-:W-:-:S02]  /*29b0*/  CS2R R56, SRZ ;  /* 0x0000000000387805 */ /* 0x000fc4000001ff00 */
[----:B------:R-:W-:Y:S02]  /*29c0*/  CS2R R58, SRZ ;  /* 0x00000000003a7805 */ /* 0x000fe4000001ff00 */
[-C--:B-1----:R-:W-:Y:S02]  /*29d0*/  IADD3 R10, P3, R19, R31.reuse, RZ ;  /* 0x0000001f130a7210 */ /* 0x082fe40007f7e0ff */
[----:B------:R-:W-:Y:S02]  /*29e0*/  CS2R R68, SRZ ;  /* 0x0000000000447805 */ /* 0x000fe4000001ff00 */
[----:B------:R-:W-:Y:S02]  /*29f0*/  CS2R R70, SRZ ;  /* 0x0000000000467805 */ /* 0x000fe4000001ff00 */
[----:B------:R-:W-:Y:S02]  /*2a00*/  CS2R R64, SRZ ;  /* 0x0000000000407805 */ /* 0x000fe4000001ff00 */
[----:B--2---:R-:W-:Y:S01]  /*2a10*/  IADD3 R15, P4, R20, R31, RZ ;  /* 0x0000001f140f7210 */ /* 0x004fe20007f9e0ff */
[----:B------:R0:W-:Y:S01]  /*2a20*/  STL [R1+0xd0], R10 ;  /* 0x0000d00a01007387 */ /* 0x0001e20000100800 */
[----:B------:R-:W-:-:S02]  /*2a30*/  CS2R R66, SRZ ;  /* 0x0000000000427805 */ /* 0x000fc4000001ff00 */
[----:B------:R-:W-:Y:S02]  /*2a40*/  CS2R R48, SRZ ;  /* 0x0000000000307805 */ /* 0x000fe4000001ff00 */
[----:B------:R-:W-:Y:S01]  /*2a50*/  CS2R R50, SRZ ;  /* 0x0000000000327805 */ /* 0x000fe2000001ff00 */
[----:B------:R1:W-:Y:S01]  /*2a60*/  STL [R1+0xd8], R15 ;  /* 0x0000d80f01007387 */ /* 0x0003e20000100800 */
[----:B------:R-:W-:Y:S02]  /*2a70*/  CS2R R84, SRZ ;  /* 0x0000000000547805 */ /* 0x000fe4000001ff00 */
[----:B------:R-:W-:Y:S02]  /*2a80*/  CS2R R86, SRZ ;  /* 0x0000000000567805 */ /* 0x000fe4000001ff00 */
[----:B------:R-:W-:Y:S01]  /*2a90*/  CS2R R72, SRZ ;  /* 0x0000000000487805 */ /* 0x000fe2000001ff00 */
[----:B------:R2:W-:Y:S01]  /*2aa0*/  STL [R1+0xe0], R16 ;  /* 0x0000e01001007387 */ /* 0x0005e20000100800 */
[----:B------:R-:W-:Y:S01]  /*2ab0*/  CS2R R74, SRZ ;  /* 0x00000000004a7805 */ /* 0x000fe2000001ff00 */
[----:B0-----:R-:W-:Y:S01]  /*2ac0*/  IMAD R10, R35, 0x4, R9 ;  /* 0x00000004230a7824 */ /* 0x001fe200078e0209 */
[----:B------:R-:W-:Y:S01]  /*2ad0*/  UMOV UR4, URZ ;  /* 0x0000003f00047c82 */ /* 0x000fe20008000000 */
[----:B------:R-:W-:Y:S01]  /*2ae0*/  UMOV UR6, URZ ;  /* 0x0000003f00067c82 */ /* 0x000fe20008000000 */
[----:B------:R-:W-:Y:S01]  /*2af0*/  ULDC UR11, c[0x0][0x238] ;  /* 0x00008e00000b7ab9 */ /* 0x000fe20000000800 */
[-C--:B-1----:R-:W-:Y:S01]  /*2b00*/  LEA.HI.X.SX32 R15, R19, R33.reuse, 0x1, P3 ;  /* 0x00000021130f7211 */ /* 0x082fe200018f0eff */
[----:B------:R-:W-:Y:S01]  /*2b10*/  ULDC UR14, c[0x0][0x264] ;  /* 0x00009900000e7ab9 */ /* 0x000fe20000000800 */
[-C--:B------:R-:W-:Y:S01]  /*2b20*/  LEA.HI.X.SX32 R19, R24, R33.reuse, 0x1, P5 ;  /* 0x0000002118137211 */ /* 0x080fe200028f0eff */
[----:B------:R-:W-:Y:S01]  /*2b30*/  ULDC UR15, c[0x0][0x254] ;  /* 0x00009500000f7ab9 */ /* 0x000fe20000000800 */
[----:B--2---:R-:W-:Y:S01]  /*2b40*/  LEA.HI.X.SX32 R16, R20, R33, 0x1, P4 ;  /* 0x0000002114107211 */ /* 0x004fe200020f0eff */
[----:B------:R0:W-:Y:S04]  /*2b50*/  STL [R1+0xcc], R15 ;  /* 0x0000cc0f01007387 */ /* 0x0001e80000100800 */
[----:B------:R1:W-:Y:S04]  /*2b60*/  STL [R1+0xd4], R16 ;  /* 0x0000d41001007387 */ /* 0x0003e80000100800 */
[----:B------:R2:W-:Y:S01]  /*2b70*/  STL [R1+0xdc], R17 ;  /* 0x0000dc1101007387 */ /* 0x0005e20000100800 */
[----:B0-----:R-:W-:Y:S01]  /*2b80*/  IMAD R15, R35, 0x4, R10 ;  /* 0x00000004230f7824 */ /* 0x001fe200078e020a */
[----:B-1----:R-:W-:-:S02]  /*2b90*/  IADD3 R16, P3, R22, R31, RZ ;  /* 0x0000001f16107210 */ /* 0x002fc40007f7e0ff */
[----:B--2---:R-:W-:-:S03]  /*2ba0*/  IADD3 R17, P4, R23, R31, RZ ;  /* 0x0000001f17117210 */ /* 0x004fc60007f9e0ff */
[----:B------:R0:W-:Y:S04]  /*2bb0*/  STL [R1+0xe8], R16 ;  /* 0x0000e81001007387 */ /* 0x0001e80000100800 */
[----:B------:R1:W-:Y:S04]  /*2bc0*/  STL [R1+0xf0], R17 ;  /* 0x0000f01101007387 */ /* 0x0003e80000100800 */
[----:B------:R2:W-:Y:S01]  /*2bd0*/  STL [R1+0xf8], R18 ;  /* 0x0000f81201007387 */ /* 0x0005e20000100800 */
[----:B0-----:R-:W-:Y:S01]  /*2be0*/  IMAD R16, R35, 0x4, R15 ;  /* 0x0000000423107824 */ /* 0x001fe200078e020f */
[----:B-1----:R-:W-:-:S02]  /*2bf0*/  LEA.HI.X.SX32 R17, R22, R33, 0x1, P3 ;  /* 0x0000002116117211 */ /* 0x002fc400018f0eff */
[----:B--2---:R-:W-:-:S03]  /*2c00*/  LEA.HI.X.SX32 R18, R23, R33, 0x1, P4 ;  /* 0x0000002117127211 */ /* 0x004fc600020f0eff */
[----:B------:R0:W-:Y:S01]  /*2c10*/  STL [R1+0xe4], R17 ;  /* 0x0000e41101007387 */ /* 0x0001e20000100800 */
[----:B------:R-:W-:-:S03]  /*2c20*/  IADD3 R20, P4, R6, R31, RZ ;  /* 0x0000001f06147210 */ /* 0x000fc60007f9e0ff */
[----:B------:R1:W-:Y:S04]  /*2c30*/  STL [R1+0xec], R18 ;  /* 0x0000ec1201007387 */ /* 0x0003e80000100800 */
[----:B------:R2:W-:Y:S01]  /*2c40*/  STL [R1+0xf4], R19 ;  /* 0x0000f41301007387 */ /* 0x0005e20000100800 */
[----:B0-----:R-:W-:Y:S01]  /*2c50*/  IMAD R17, R35, 0x4, R16 ;  /* 0x0000000423117824 */ /* 0x001fe200078e0210 */
[-C--:B-1----:R-:W-:Y:S02]  /*2c60*/  IADD3 R18, P3, R25, R31.reuse, RZ ;  /* 0x0000001f19127210 */ /* 0x082fe40007f7e0ff */
[----:B--2---:R-:W-:-:S03]  /*2c70*/  IADD3 R19, P5, R26, R31, RZ ;  /* 0x0000001f1a137210 */ /* 0x004fc60007fbe0ff */
[----:B------:R0:W-:Y:S01]  /*2c80*/  STL [R1+0x100], R18 ;  /* 0x0001001201007387 */ /* 0x0001e20000100800 */
[----:B------:R-:W-:-:S03]  /*2c90*/  LEA.HI.X.SX32 R21, R25, R33, 0x1, P3 ;  /* 0x0000002119157211 */ /* 0x000fc600018f0eff */
[----:B------:R1:W-:Y:S04]  /*2ca0*/  STL [R1+0x108], R20 ;  /* 0x0001081401007387 */ /* 0x0003e80000100800 */
[----:B------:R2:W-:Y:S01]  /*2cb0*/  STL [R1+0x110], R19 ;  /* 0x0001101301007387 */ /* 0x0005e20000100800 */
[----:B0-----:R-:W-:-:S03]  /*2cc0*/  IMAD R18, R35, 0x4, R17 ;  /* 0x0000000423127824 */ /* 0x001fc600078e0211 */
[----:B------:R0:W-:Y:S01]  /*2cd0*/  STL [R1+0xfc], R21 ;  /* 0x0000fc1501007387 */ /* 0x0001e20000100800 */
[-C--:B-1----:R-:W-:Y:S02]  /*2ce0*/  LEA.HI.X.SX32 R20, R26, R33.reuse, 0x1, P5 ;  /* 0x000000211a147211 */ /* 0x082fe400028f0eff */
[----:B--2---:R-:W-:Y:S01]  /*2cf0*/  LEA.HI.X.SX32 R19, R6, R33, 0x1, P4 ;  /* 0x0000002106137211 */ /* 0x004fe200020f0eff */
[----:B------:R-:W-:Y:S01]  /*2d00*/  IMAD R6, R35, 0x4, R18 ;  /* 0x0000000423067824 */ /* 0x000fe200078e0212 */
[----:B0-----:R-:W-:-:S03]  /*2d10*/  IADD3 R21, P4, R27, R31, RZ ;  /* 0x0000001f1b157210 */ /* 0x001fc60007f9e0ff */
[----:B------:R0:W-:Y:S04]  /*2d20*/  STL [R1+0x104], R19 ;  /* 0x0001041301007387 */ /* 0x0001e80000100800 */
[----:B------:R1:W-:Y:S01]  /*2d30*/  STL [R1+0x10c], R20 ;  /* 0x00010c1401007387 */ /* 0x0003e20000100800 */
[-C--:B0-----:R-:W-:Y:S02]  /*2d40*/  IADD3 R19, P3, R3, R31.reuse, RZ ;  /* 0x0000001f03137210 */ /* 0x081fe40007f7e0ff */
[----:B-1----:R-:W-:-:S03]  /*2d50*/  IADD3 R20, P5, R28, R31, RZ ;  /* 0x0000001f1c147210 */ /* 0x002fc60007fbe0ff */
[----:B------:R0:W-:Y:S01]  /*2d60*/  STL [R1+0x118], R19 ;  /* 0x0001181301007387 */ /* 0x0001e20000100800 */
[----:B------:R-:W-:-:S03]  /*2d70*/  LEA.HI.X.SX32 R3, R3, R33, 0x1, P3 ;  /* 0x0000002103037211 */ /* 0x000fc600018f0eff */
[----:B------:R1:W-:Y:S04]  /*2d80*/  STL [R1+0x120], R21 ;  /* 0x0001201501007387 */ /* 0x0003e80000100800 */
[----:B------:R2:W-:Y:S01]  /*2d90*/  STL [R1+0x128], R20 ;  /* 0x0001281401007387 */ /* 0x0005e20000100800 */
[----:B0-----:R-:W-:-:S03]  /*2da0*/  IMAD R19, R35, 0x4, R6 ;  /* 0x0000000423137824 */ /* 0x001fc600078e0206 */
[----:B------:R0:W-:Y:S01]  /*2db0*/  STL [R1+0x114], R3 ;  /* 0x0001140301007387 */ /* 0x0001e20000100800 */
[-C--:B-1----:R-:W-:Y:S01]  /*2dc0*/  LEA.HI.X.SX32 R21, R28, R33.reuse, 0x1, P5 ;  /* 0x000000211c157211 */ /* 0x082fe200028f0eff */
[----:B------:R-:W-:Y:S01]  /*2dd0*/  IMAD.MOV.U32 R28, RZ, RZ, 0x3f800000 ;  /* 0x3f800000ff1c7424 */ /* 0x000fe200078e00ff */
[----:B--2---:R-:W-:Y:S02]  /*2de0*/  LEA.HI.X.SX32 R20, R27, R33, 0x1, P4 ;  /* 0x000000211b147211 */ /* 0x004fe400020f0eff */
[-C--:B------:R-:W-:Y:S01]  /*2df0*/  IADD3 R22, P4, R0, R31.reuse, RZ ;  /* 0x0000001f00167210 */ /* 0x080fe20007f9e0ff */
[----:B0-----:R-:W-:Y:S02]  /*2e00*/  IMAD R3, R35, 0x4, R19 ;  /* 0x0000000423037824 */ /* 0x001fe400078e0213 */
[----:B------:R0:W-:Y:S04]  /*2e10*/  STL [R1+0x11c], R20 ;  /* 0x00011c1401007387 */ /* 0x0001e80000100800 */
[----:B------:R1:W-:Y:S01]  /*2e20*/  STL [R1+0x124], R21 ;  /* 0x0001241501007387 */ /* 0x0003e20000100800 */
[----:B0-----:R-:W-:-:S02]  /*2e30*/  IADD3 R20, P3, R29, R31, RZ ;  /* 0x0000001f1d147210 */ /* 0x001fc40007f7e0ff */
[----:B-1----:R-:W-:-:S03]  /*2e40*/  IADD3 R21, P5, R2, R31, RZ ;  /* 0x0000001f02157210 */ /* 0x002fc60007fbe0ff */
[----:B------:R0:W-:Y:S01]  /*2e50*/  STL [R1+0x130], R20 ;  /* 0x0001301401007387 */ /* 0x0001e20000100800 */
[----:B------:R-:W-:-:S03]  /*2e60*/  LEA.HI.X.SX32 R23, R29, R33, 0x1, P3 ;  /* 0x000000211d177211 */ /* 0x000fc600018f0eff */
[----:B------:R1:W-:Y:S04]  /*2e70*/  STL [R1+0x138], R22 ;  /* 0x0001381601007387 */ /* 0x0003e80000100800 */
[----:B------:R2:W-:Y:S01]  /*2e80*/  STL [R1+0x140], R21 ;  /* 0x0001401501007387 */ /* 0x0005e20000100800 */
[----:B0-----:R-:W-:-:S03]  /*2e90*/  IMAD R20, R35, 0x4, R3 ;  /* 0x0000000423147824 */ /* 0x001fc600078e0203 */
[----:B------:R-:W-:Y:S01]  /*2ea0*/  STL [R1+0x12c], R23 ;  /* 0x00012c1701007387 */ /* 0x000fe20000100800 */
[-C--:B-1----:R-:W-:Y:S01]  /*2eb0*/  LEA.HI.X.SX32 R22, R0, R33.reuse, 0x1, P4 ;  /* 0x0000002100167211 */ /* 0x082fe200020f0eff */
[----:B------:R-:W-:Y:S01]  /*2ec0*/  IMAD R0, R35, 0x4, R20 ;  /* 0x0000000423007824 */ /* 0x000fe200078e0214 */
[----:B--2---:R-:W-:-:S03]  /*2ed0*/  LEA.HI.X.SX32 R21, R2, R33, 0x1, P5 ;  /* 0x0000002102157211 */ /* 0x004fc600028f0eff */
[----:B------:R0:W-:Y:S01]  /*2ee0*/  STL [R1+0x134], R22 ;  /* 0x0001341601007387 */ /* 0x0001e20000100800 */
[----:B------:R-:W-:-:S03]  /*2ef0*/  IADD3 R2, P3, R4, R31, RZ ;  /* 0x0000001f04027210 */ /* 0x000fc60007f7e0ff */
[----:B------:R1:W-:Y:S01]  /*2f00*/  STL [R1+0x13c], R21 ;  /* 0x00013c1501007387 */ /* 0x0003e20000100800 */
[----:B------:R-:W-:-:S03]  /*2f10*/  LEA.HI.X.SX32 R4, R4, R33, 0x1, P3 ;  /* 0x0000002104047211 */ /* 0x000fc600018f0eff */
[----:B------:R2:W-:Y:S01]  /*2f20*/  STL [R1+0x148], R2 ;  /* 0x0001480201007387 */ /* 0x0005e20000100800 */
[-C--:B0-----:R-:W-:Y:S02]  /*2f30*/  IADD3 R22, P4, R5, R31.reuse, RZ ;  /* 0x0000001f05167210 */ /* 0x081fe40007f9e0ff */
[----:B-1----:R-:W-:-:S03]  /*2f40*/  IADD3 R21, P5, R7, R31, RZ ;  /* 0x0000001f07157210 */ /* 0x002fc60007fbe0ff */
[----:B------:R-:W-:Y:S01]  /*2f50*/  STL [R1+0x150], R22 ;  /* 0x0001501601007387 */ /* 0x000fe20000100800 */
[-C--:B------:R-:W-:Y:S02]  /*2f60*/  LEA.HI.X.SX32 R5, R5, R33.reuse, 0x1, P4 ;  /* 0x0000002105057211 */ /* 0x080fe400020f0eff */
[----:B------:R-:W-:Y:S01]  /*2f70*/  LEA.HI.X.SX32 R7, R7, R33, 0x1, P5 ;  /* 0x0000002107077211 */ /* 0x000fe200028f0eff */
[----:B------:R0:W-:Y:S01]  /*2f80*/  STL [R1+0x158], R21 ;  /* 0x0001581501007387 */ /* 0x0001e20000100800 */
[----:B--2---:R-:W-:-:S03]  /*2f90*/  IMAD R2, R35, 0x4, R0 ;  /* 0x0000000423027824 */ /* 0x004fc600078e0200 */
[----:B------:R1:W-:Y:S04]  /*2fa0*/  STL [R1+0x144], R4 ;  /* 0x0001440401007387 */ /* 0x0003e80000100800 */
[----:B------:R2:W-:Y:S01]  /*2fb0*/  STL [R1+0x14c], R5 ;  /* 0x00014c0501007387 */ /* 0x0005e20000100800 */
[----:B0-----:R-:W-:-:S03]  /*2fc0*/  IADD3 R21, P5, R10, R31, RZ ;  /* 0x0000001f0a157210 */ /* 0x001fc60007fbe0ff */
[----:B------:R0:W-:Y:S01]  /*2fd0*/  STL [R1+0x154], R7 ;  /* 0x0001540701007387 */ /* 0x0001e20000100800 */
[----:B-1----:R-:W-:Y:S01]  /*2fe0*/  IMAD R4, R35, 0x4, R2 ;  /* 0x0000000423047824 */ /* 0x002fe200078e0202 */
[-C--:B--2---:R-:W-:Y:S02]  /*2ff0*/  IADD3 R5, P3, R8, R31.reuse, RZ ;  /* 0x0000001f08057210 */ /* 0x084fe40007f7e0ff */
[----:B0-----:R-:W-:-:S03]  /*3000*/  IADD3 R7, P4, R9, R31, RZ ;  /* 0x0000001f09077210 */ /* 0x001fc60007f9e0ff */
[----:B------:R0:W-:Y:S04]  /*3010*/  STL [R1+0x160], R5 ;  /* 0x0001600501007387 */ /* 0x0001e80000100800 */
[----:B------:R1:W-:Y:S04]  /*3020*/  STL [R1+0x168], R7 ;  /* 0x0001680701007387 */ /* 0x0003e80000100800 */
[----:B------:R-:W-:Y:S01]  /*3030*/  STL [R1+0x170], R21 ;  /* 0x0001701501007387 */ /* 0x000fe20000100800 */
[----:B0-----:R-:W-:Y:S01]  /*3040*/  IMAD R5, R35, 0x4, R4 ;  /* 0x0000000423057824 */ /* 0x001fe200078e0204 */
[----:B-1----:R-:W-:-:S02]  /*3050*/  LEA.HI.X.SX32 R7, R8, R33, 0x1, P3 ;  /* 0x0000002108077211 */ /* 0x002fc400018f0eff */
[-C--:B------:R-:W-:Y:S02]  /*3060*/  LEA.HI.X.SX32 R8, R9, R33.reuse, 0x1, P4 ;  /* 0x0000002109087211 */ /* 0x080fe400020f0eff */
[----:B------:R-:W-:Y:S01]  /*3070*/  LEA.HI.X.SX32 R9, R10, R33, 0x1, P5 ;  /* 0x000000210a097211 */ /* 0x000fe200028f0eff */
[----:B------:R0:W-:Y:S01]  /*3080*/  STL [R1+0x15c], R7 ;  /* 0x00015c0701007387 */ /* 0x0001e20000100800 */
[----:B------:R-:W-:-:S03]  /*3090*/  IADD3 R10, P5, R17, R31, RZ ;  /* 0x0000001f110a7210 */ /* 0x000fc60007fbe0ff */
[----:B------:R1:W-:Y:S04]  /*30a0*/  STL [R1+0x164], R8 ;  /* 0x0001640801007387 */ /* 0x0003e80000100800 */
[----:B------:R2:W-:Y:S01]  /*30b0*/  STL [R1+0x16c], R9 ;  /* 0x00016c0901007387 */ /* 0x0005e20000100800 */
[----:B0-----:R-:W-:Y:S01]  /*30c0*/  IMAD R7, R35, 0x4, R5 ;  /* 0x0000000423077824 */ /* 0x001fe200078e0205 */
[-C--:B-1----:R-:W-:Y:S02]  /*30d0*/  IADD3 R8, P3, R15, R31.reuse, RZ ;  /* 0x0000001f0f087210 */ /* 0x082fe40007f7e0ff */
[----:B--2---:R-:W-:-:S03]  /*30e0*/  IADD3 R9, P4, R16, R31, RZ ;  /* 0x0000001f10097210 */ /* 0x004fc60007f9e0ff */
[----:B------:R0:W-:Y:S04]  /*30f0*/  STL [R1+0x178], R8 ;  /* 0x0001780801007387 */ /* 0x0001e80000100800 */
[----:B------:R1:W-:Y:S04]  /*3100*/  STL [R1+0x180], R9 ;  /* 0x0001800901007387 */ /* 0x0003e80000100800 */
[----:B------:R2:W-:Y:S01]  /*3110*/  STL [R1+0x188], R10 ;  /* 0x0001880a01007387 */ /* 0x0005e20000100800 */
[----:B0-----:R-:W-:Y:S01]  /*3120*/  IMAD R8, R35, 0x4, R7 ;  /* 0x0000000423087824 */ /* 0x001fe200078e0207 */
[----:B-1----:R-:W-:-:S02]  /*3130*/  LEA.HI.X.SX32 R9, R15, R33, 0x1, P3 ;  /* 0x000000210f097211 */ /* 0x002fc400018f0eff */
[-C--:B------:R-:W-:Y:S02]  /*3140*/  LEA.HI.X.SX32 R15, R17, R33.reuse, 0x1, P5 ;  /* 0x00000021110f7211 */ /* 0x080fe400028f0eff */
[----:B--2---:R-:W-:Y:S01]  /*3150*/  LEA.HI.X.SX32 R10, R16, R33, 0x1, P4 ;  /* 0x00000021100a7211 */ /* 0x004fe200020f0eff */
        /* <DEDUP_REMOVED lines=8> */
[----:B------:R-:W-:Y:S02]  /*31e0*/  LEA.HI.X.SX32 R17, R18, R33, 0x1, P3 ;  /* 0x0000002112117211 */ /* 0x000fe400018f0eff */
[----:B------:R-:W-:Y:S01]  /*31f0*/  IADD3.X R18, R14, UR49, RZ, P2, !PT ;  /* 0x000000310e127c10 */ /* 0x000fe200097fe4ff */
[----:B------:R1:W-:Y:S01]  /*3200*/  STL [R1+0x198], R16 ;  /* 0x0001981001007387 */ /* 0x0003e20000100800 */
[----:B------:R-:W-:-:S03]  /*3210*/  IADD3 RZ, P2, R12, UR23, RZ ;  /* 0x000000170cff7c10 */ /* 0x000fc6000ff5e0ff */
        /* <DEDUP_REMOVED lines=19> */
[----:B------:R-:W-:Y:S01]  /*3350*/  IMAD R0, R35, 0x4, R15 ;  /* 0x0000000423007824 */ /* 0x000fe200078e020f */
[----:B------:R-:W-:Y:S02]  /*3360*/  IADD3.X R20, R14, UR48, RZ, P2, !PT ;  /* 0x000000300e147c10 */ /* 0x000fe400097fe4ff */
[----:B------:R1:W-:Y:S01]  /*3370*/  STL [R1+0x1ac], R3 ;  /* 0x0001ac0301007387 */ /* 0x0003e20000100800 */
[----:B------:R-:W-:-:S03]  /*3380*/  IADD3 R22, P2, R12, UR20, RZ ;  /* 0x000000140c167c10 */ /* 0x000fc6000ff5e0ff */
[----:B------:R2:W-:Y:S01]  /*3390*/  STL [R1+0x1b4], R16 ;  /* 0x0001b41001007387 */ /* 0x0005e20000100800 */
[----:B------:R-:W-:Y:S02]  /*33a0*/  IADD3.X R24, R14, UR47, RZ, P2, !PT ;  /* 0x0000002f0e187c10 */ /* 0x000fe400097fe4ff */
[-C--:B0-----:R-:W-:Y:S02]  /*33b0*/  IADD3 R17, P4, R4, R31.reuse, RZ ;  /* 0x0000001f04117210 */ /* 0x081fe40007f9e0ff */
[----:B------:R-:W-:Y:S02]  /*33c0*/  IADD3 R150, P2, R12, UR19, RZ ;  /* 0x000000130c967c10 */ /* 0x000fe4000ff5e0ff */
[----:B-1----:R-:W-:Y:S02]  /*33d0*/  IADD3 R3, P3, R2, R31, RZ ;  /* 0x0000001f02037210 */ /* 0x002fe40007f7e0ff */
[----:B------:R-:W-:Y:S02]  /*33e0*/  LEA.HI.X.SX32 R4, R4, R33, 0x1, P4 ;  /* 0x0000002104047211 */ /* 0x000fe400020f0eff */
[----:B--2---:R-:W-:Y:S01]  /*33f0*/  IADD3 R16, P5, R5, R31, RZ ;  /* 0x0000001f05107210 */ /* 0x004fe20007fbe0ff */
[----:B------:R0:W-:Y:S01]  /*3400*/  STL [R1+0x1c0], R3 ;  /* 0x0001c00301007387 */ /* 0x0001e20000100800 */
[----:B------:R-:W-:-:S02]  /*3410*/  LEA.HI.X.SX32 R2, R2, R33, 0x1, P3 ;  /* 0x0000002102027211 */ /* 0x000fc400018f0eff */
[----:B------:R-:W-:Y:S01]  /*3420*/  LEA.HI.X.SX32 R5, R5, R33, 0x1, P5 ;  /* 0x0000002105057211 */ /* 0x000fe200028f0eff */
[----:B------:R1:W-:Y:S01]  /*3430*/  STL [R1+0x1c8], R17 ;  /* 0x0001c81101007387 */ /* 0x0003e20000100800 */
[----:B------:R-:W-:Y:S02]  /*3440*/  IADD3.X R27, R14, UR46, RZ, P2, !PT ;  /* 0x0000002e0e1b7c10 */ /* 0x000fe400097fe4ff */
[----:B------:R-:W-:Y:S01]  /*3450*/  IADD3 R155, P2, R12, UR18, RZ ;  /* 0x000000120c9b7c10 */ /* 0x000fe2000ff5e0ff */
[----:B------:R2:W-:Y:S01]  /*3460*/  STL [R1+0x1d0], R16 ;  /* 0x0001d01001007387 */ /* 0x0005e20000100800 */
[----:B0-----:R-:W-:Y:S02]  /*3470*/  IMAD R3, R35, 0x4, R0 ;  /* 0x0000000423037824 */ /* 0x001fe400078e0200 */
[----:B------:R-:W-:Y:S01]  /*3480*/  IADD3.X R154, R14, UR45, RZ, P2, !PT ;  /* 0x0000002d0e9a7c10 */ /* 0x000fe200097fe4ff */
[----:B------:R0:W-:Y:S01]  /*3490*/  STL [R1+0x1bc], R2 ;  /* 0x0001bc0201007387 */ /* 0x0001e20000100800 */
[----:B------:R-:W-:-:S02]  /*34a0*/  IADD3 R167, P2, R12, UR30, RZ ;  /* 0x0000001e0ca77c10 */ /* 0x000fc4000ff5e0ff */
[----:B-1----:R-:W-:Y:S01]  /*34b0*/  IADD3.X R17, R13, UR49, RZ, P1, !PT ;  /* 0x000000310d117c10 */ /* 0x002fe20008ffe4ff */
[----:B------:R1:W-:Y:S01]  /*34c0*/  STL [R1+0x1c4], R4 ;  /* 0x0001c40401007387 */ /* 0x0003e20000100800 */
[----:B------:R-:W-:Y:S01]  /*34d0*/  IADD3 RZ, P1, R11, UR23, RZ ;  /* 0x000000170bff7c10 */ /* 0x000fe2000ff3e0ff */
[----:B------:R-:W-:Y:S01]  /*34e0*/  USHF.R.S32.HI UR49, URZ, 0x1f, UR27 ;  /* 0x0000001f3f317899 */ /* 0x000fe2000801141b */
[-C--:B--2---:R-:W-:Y:S01]  /*34f0*/  IADD3 R16, P5, R9, R31.reuse, RZ ;  /* 0x0000001f09107210 */ /* 0x084fe20007fbe0ff */
[----:B------:R2:W-:Y:S01]  /*3500*/  STL [R1+0x1cc], R5 ;  /* 0x0001cc0501007387 */ /* 0x0005e20000100800 */
[----:B------:R-:W-:Y:S01]  /*3510*/  IADD3.X R19, R13, UR48, RZ, P1, !PT ;  /* 0x000000300d137c10 */ /* 0x000fe20008ffe4ff */
[----:B0-----:R-:W-:Y:S01]  /*3520*/  IMAD R2, R35, 0x4, R3 ;  /* 0x0000000423027824 */ /* 0x001fe200078e0203 */
[----:B------:R-:W-:Y:S01]  /*3530*/  IADD3 R21, P1, R11, UR20, RZ ;  /* 0x000000140b157c10 */ /* 0x000fe2000ff3e0ff */
[----:B------:R-:W-:Y:S01]  /*3540*/  USHF.R.S32.HI UR23, URZ, 0x1f, UR25 ;  /* 0x0000001f3f177899 */ /* 0x000fe20008011419 */
[----:B------:R-:W-:Y:S01]  /*3550*/  IADD3.X R166, R14, UR58, RZ, P2, !PT ;  /* 0x0000003a0ea67c10 */ /* 0x000fe200097fe4ff */
[----:B------:R-:W-:Y:S01]  /*3560*/  USHF.R.S32.HI UR48, URZ, 0x1f, UR24 ;  /* 0x0000001f3f307899 */ /* 0x000fe20008011418 */
[-C--:B-1----:R-:W-:Y:S01]  /*3570*/  IADD3 R4, P3, R7, R31.reuse, RZ ;  /* 0x0000001f07047210 */ /* 0x082fe20007f7e0ff */
[----:B------:R-:W-:Y:S01]  /*3580*/  USHF.R.S32.HI UR20, URZ, 0x1f, UR22 ;  /* 0x0000001f3f147899 */ /* 0x000fe20008011416 */
[----:B------:R-:W-:Y:S01]  /*3590*/  IADD3.X R23, R13, UR47, RZ, P1, !PT ;  /* 0x0000002f0d177c10 */ /* 0x000fe20008ffe4ff */
[----:B------:R-:W-:Y:S01]  /*35a0*/  USHF.R.S32.HI UR47, URZ, 0x1f, UR21 ;  /* 0x0000001f3f2f7899 */ /* 0x000fe20008011415 */
[----:B--2---:R-:W-:Y:S01]  /*35b0*/  IADD3 R5, P4, R8, R31, RZ ;  /* 0x0000001f08057210 */ /* 0x004fe20007f9e0ff */
[----:B------:R0:W-:Y:S01]  /*35c0*/  STL [R1+0x1d8], R4 ;  /* 0x0001d80401007387 */ /* 0x0001e20000100800 */
[----:B------:R-:W-:Y:S01]  /*35d0*/  IADD3 R25, P1, R11, UR19, RZ ;  /* 0x000000130b197c10 */ /* 0x000fe2000ff3e0ff */
[----:B------:R-:W-:Y:S01]  /*35e0*/  USHF.R.S32.HI UR19, URZ, 0x1f, UR9 ;  /* 0x0000001f3f137899 */ /* 0x000fe20008011409 */
[----:B------:R-:W-:Y:S01]  /*35f0*/  IADD3 R179, P2, R12, UR40, RZ ;  /* 0x000000280cb37c10 */ /* 0x000fe2000ff5e0ff */
[----:B------:R1:W-:Y:S01]  /*3600*/  STL [R1+0x1e0], R5 ;  /* 0x0001e00501007387 */ /* 0x0003e20000100800 */
[----:B------:R-:W-:Y:S01]  /*3610*/  IADD3.X R26, R13, UR46, RZ, P1, !PT ;  /* 0x0000002e0d1a7c10 */ /* 0x000fe20008ffe4ff */
[----:B------:R-:W-:Y:S01]  /*3620*/  USHF.R.S32.HI UR46, URZ, 0x1f, UR44 ;  /* 0x0000001f3f2e7899 */ /* 0x000fe2000801142c */
[----:B------:R-:W-:Y:S01]  /*3630*/  IADD3 R153, P1, R11, UR18, RZ ;  /* 0x000000120b997c10 */ /* 0x000fe2000ff3e0ff */
[----:B------:R-:W-:Y:S01]  /*3640*/  STL [R1+0x1e8], R16 ;  /* 0x0001e81001007387 */ /* 0x000fe20000100800 */
[----:B------:R-:W-:Y:S01]  /*3650*/  IADD3.X R178, R14, UR55, RZ, P2, !PT ;  /* 0x000000370eb27c10 */ /* 0x000fe200097fe4ff */
[----:B0-----:R-:W-:Y:S01]  /*3660*/  IMAD R4, R35, 0x4, R2 ;  /* 0x0000000423047824 */ /* 0x001fe200078e0202 */
[----:B------:R-:W-:Y:S01]  /*3670*/  IADD3.X R152, R13, UR45, RZ, P1, !PT ;  /* 0x0000002d0d987c10 */ /* 0x000fe20008ffe4ff */
[----:B------:R-:W-:Y:S01]  /*3680*/  USHF.R.S32.HI UR18, URZ, 0x1f, UR43 ;  /* 0x0000001f3f127899 */ /* 0x000fe2000801142b */
[----:B------:R-:W-:Y:S01]  /*3690*/  IADD3 R165, P1, R11, UR30, RZ ;  /* 0x0000001e0ba57c10 */ /* 0x000fe2000ff3e0ff */
[----:B------:R-:W-:Y:S01]  /*36a0*/  USHF.R.S32.HI UR45, URZ, 0x1f, UR42 ;  /* 0x0000001f3f2d7899 */ /* 0x000fe2000801142a */
[----:B-1----:R-:W-:-:S02]  /*36b0*/  LEA.HI.X.SX32 R5, R7, R33, 0x1, P3 ;  /* 0x0000002107057211 */ /* 0x002fc400018f0eff */
[-C--:B------:R-:W-:Y:S02]  /*36c0*/  LEA.HI.X.SX32 R7, R8, R33.reuse, 0x1, P4 ;  /* 0x0000002108077211 */ /* 0x080fe400020f0eff */
[----:B------:R-:W-:Y:S01]  /*36d0*/  LEA.HI.X.SX32 R8, R9, R33, 0x1, P5 ;  /* 0x0000002109087211 */ /* 0x000fe200028f0eff */
[----:B------:R0:W-:Y:S01]  /*36e0*/  STL [R1+0x1d4], R5 ;  /* 0x0001d40501007387 */ /* 0x0001e20000100800 */
[----:B------:R-:W-:Y:S02]  /*36f0*/  IADD3 R9, P4, R6, R31, RZ ;  /* 0x0000001f06097210 */ /* 0x000fe40007f9e0ff */
[----:B------:R-:W-:Y:S01]  /*3700*/  IADD3.X R164, R13, UR58, RZ, P1, !PT ;  /* 0x0000003a0da47c10 */ /* 0x000fe20008ffe4ff */
[----:B------:R1:W-:Y:S01]  /*3710*/  STL [R1+0x1dc], R7 ;  /* 0x0001dc0701007387 */ /* 0x0003e20000100800 */
[----:B------:R-:W-:Y:S02]  /*3720*/  IADD3 R177, P1, R11, UR40, RZ ;  /* 0x000000280bb17c10 */ /* 0x000fe4000ff3e0ff */
[----:B------:R-:W-:Y:S01]  /*3730*/  IADD3 R191, P2, R12, UR38, RZ ;  /* 0x000000260cbf7c10 */ /* 0x000fe2000ff5e0ff */
[----:B------:R2:W-:Y:S01]  /*3740*/  STL [R1+0x1e4], R8 ;  /* 0x0001e40801007387 */ /* 0x0005e20000100800 */
[----:B------:R-:W-:Y:S01]  /*3750*/  IADD3.X R176, R13, UR55, RZ, P1, !PT ;  /* 0x000000370db07c10 */ /* 0x000fe20008ffe4ff */
[----:B0-----:R-:W-:Y:S01]  /*3760*/  IMAD R5, R35, 0x4, R4 ;  /* 0x0000000423057824 */ /* 0x001fe200078e0204 */
[----:B------:R-:W-:-:S02]  /*3770*/  IADD3 R189, P1, R11, UR38, RZ ;  /* 0x000000260bbd7c10 */ /* 0x000fc4000ff3e0ff */
[----:B------:R-:W-:Y:S02]  /*3780*/  IADD3.X R190, R14, UR52, RZ, P2, !PT ;  /* 0x000000340ebe7c10 */ /* 0x000fe400097fe4ff */
[CC--:B-1----:R-:W-:Y:S02]  /*3790*/  IADD3 R7, P3, R10.reuse, R31.reuse, RZ ;  /* 0x0000001f0a077210 */ /* 0x0c2fe40007f7e0ff */
[----:B------:R-:W-:Y:S02]  /*37a0*/  IADD3.X R188, R13, UR52, RZ, P1, !PT ;  /* 0x000000340dbc7c10 */ /* 0x000fe40008ffe4ff */
[----:B--2---:R-:W-:Y:S01]  /*37b0*/  IADD3 R8, P5, R15, R31, RZ ;  /* 0x0000001f0f087210 */ /* 0x004fe20007fbe0ff */
[----:B------:R0:W-:Y:S01]  /*37c0*/  STL [R1+0x1f0], R7 ;  /* 0x0001f00701007387 */ /* 0x0001e20000100800 */
[----:B------:R-:W-:Y:S02]  /*37d0*/  LEA.HI.X.SX32 R10, R10, R33, 0x1, P3 ;  /* 0x000000210a0a7211 */ /* 0x000fe400018f0eff */
[----:B------:R-:W-:Y:S01]  /*37e0*/  IADD3 R201, P1, R11, UR33, RZ ;  /* 0x000000210bc97c10 */ /* 0x000fe2000ff3e0ff */
[----:B------:R1:W-:Y:S01]  /*37f0*/  STL [R1+0x1f8], R9 ;  /* 0x0001f80901007387 */ /* 0x0003e20000100800 */
[----:B------:R-:W-:-:S02]  /*3800*/  IADD3 R203, P2, R12, UR33, RZ ;  /* 0x000000210ccb7c10 */ /* 0x000fc4000ff5e0ff */
[----:B------:R-:W-:Y:S01]  /*3810*/  IADD3.X R200, R13, UR61, RZ, P1, !PT ;  /* 0x0000003d0dc87c10 */ /* 0x000fe20008ffe4ff */
[----:B------:R2:W-:Y:S01]  /*3820*/  STL [R1+0x200], R8 ;  /* 0x0002000801007387 */ /* 0x0005e20000100800 */
[----:B------:R-:W-:Y:S01]  /*3830*/  IADD3 R221, P1, R11, UR29, RZ ;  /* 0x0000001d0bdd7c10 */ /* 0x000fe2000ff3e0ff */
[----:B0-----:R-:W-:Y:S01]  /*3840*/  IMAD R7, R35, 0x4, R5 ;  /* 0x0000000423077824 */ /* 0x001fe200078e0205 */
[----:B------:R-:W-:Y:S01]  /*3850*/  IADD3.X R202, R14, UR61, RZ, P2, !PT ;  /* 0x0000003d0eca7c10 */ /* 0x000fe200097fe4ff */
[----:B------:R0:W-:Y:S01]  /*3860*/  STL [R1+0x1ec], R10 ;  /* 0x0001ec0a01007387 */ /* 0x0001e20000100800 */
[----:B------:R-:W-:Y:S02]  /*3870*/  IADD3 R225, P2, R12, UR29, RZ ;  /* 0x0000001d0ce17c10 */ /* 0x000fe4000ff5e0ff */
[----:B-1----:R-:W-:Y:S02]  /*3880*/  LEA.HI.X.SX32 R9, R15, R33, 0x1, P5 ;  /* 0x000000210f097211 */ /* 0x002fe400028f0eff */
[----:B------:R-:W-:-:S02]  /*3890*/  IADD3.X R219, R13, UR26, RZ, P1, !PT ;  /* 0x0000001a0ddb7c10 */ /* 0x000fc40008ffe4ff */
[----:B--2---:R-:W-:Y:S01]  /*38a0*/  LEA.HI.X.SX32 R8, R6, R33, 0x1, P4 ;  /* 0x0000002106087211 */ /* 0x004fe200020f0eff */
[----:B------:R-:W-:Y:S01]  /*38b0*/  IMAD R6, R35, 0x4, R7 ;  /* 0x0000000423067824 */ /* 0x000fe200078e0207 */
[----:B------:R-:W-:Y:S02]  /*38c0*/  IADD3 R248, P1, R11, UR24, RZ ;  /* 0x000000180bf87c10 */ /* 0x000fe4000ff3e0ff */
[----:B0-----:R-:W-:Y:S01]  /*38d0*/  IADD3 R10, P4, R3, R31, RZ ;  /* 0x0000001f030a7210 */ /* 0x001fe20007f9e0ff */
[----:B------:R0:W-:Y:S01]  /*38e0*/  STL [R1+0x1f4], R8 ;  /* 0x0001f40801007387 */ /* 0x0001e20000100800 */
[----:B------:R-:W-:Y:S02]  /*38f0*/  IADD3.X R223, R14, UR26, RZ, P2, !PT ;  /* 0x0000001a0edf7c10 */ /* 0x000fe400097fe4ff */
[----:B------:R-:W-:Y:S01]  /*3900*/  IADD3 R250, P2, R12, UR24, RZ ;  /* 0x000000180cfa7c10 */ /* 0x000fe2000ff5e0ff */
[----:B------:R1:W-:Y:S01]  /*3910*/  STL [R1+0x1fc], R9 ;  /* 0x0001fc0901007387 */ /* 0x0003e20000100800 */
[----:B------:R-:W-:-:S02]  /*3920*/  IADD3.X R246, R13, UR48, RZ, P1, !PT ;  /* 0x000000300df67c10 */ /* 0x000fc40008ffe4ff */
[----:B------:R-:W-:Y:S02]  /*3930*/  IADD3.X R249, R14, UR48, RZ, P2, !PT ;  /* 0x000000300ef97c10 */ /* 0x000fe400097fe4ff */
        /* <DEDUP_REMOVED lines=8> */
[----:B-1----:R-:W-:Y:S01]  /*39c0*/  IMAD.MOV.U32 R10, RZ, RZ, 0x3f800000 ;  /* 0x3f800000ff0a7424 */ /* 0x002fe200078e00ff */
[-C--:B--2---:R-:W-:Y:S02]  /*39d0*/  LEA.HI.X.SX32 R9, R3, R33.reuse, 0x1, P4 ;  /* 0x0000002103097211 */ /* 0x084fe400020f0eff */
[----:B------:R-:W-:Y:S02]  /*39e0*/  LEA.HI.X.SX32 R3, R2, R33, 0x1, P5 ;  /* 0x0000002102037211 */ /* 0x000fe400028f0eff */
[----:B------:R-:W-:Y:S01]  /*39f0*/  IADD3 R2, P3, R4, R31, RZ ;  /* 0x0000001f04027210 */ /* 0x000fe20007f7e0ff */
[----:B------:R1:W-:Y:S01]  /*3a00*/  STL [R1+0x20c], R9 ;  /* 0x00020c0901007387 */ /* 0x0003e20000100800 */
[----:B0-----:R-:W-:-:S03]  /*3a10*/  IMAD R0, R35, 0x4, R8 ;  /* 0x0000000423007824 */ /* 0x001fc600078e0208 */
[----:B------:R0:W-:Y:S04]  /*3a20*/  STL [R1+0x214], R3 ;  /* 0x0002140301007387 */ /* 0x0001e80000100800 */
[----:B------:R2:W-:Y:S01]  /*3a30*/  STL [R1+0x220], R2 ;  /* 0x0002200201007387 */ /* 0x0005e20000100800 */
[-C--:B-1----:R-:W-:Y:S02]  /*3a40*/  IADD3 R9, P5, R7, R31.reuse, RZ ;  /* 0x0000001f07097210 */ /* 0x082fe40007fbe0ff */
[----:B0-----:R-:W-:Y:S01]  /*3a50*/  IADD3 R3, P4, R5, R31, RZ ;  /* 0x0000001f05037210 */ /* 0x001fe20007f9e0ff */
[----:B--2---:R-:W-:-:S04]  /*3a60*/  IMAD R2, R35, 0x4, R0 ;  /* 0x0000000423027824 */ /* 0x004fc800078e0200 */
[----:B------:R0:W-:Y:S04]  /*3a70*/  STL [R1+0x228], R3 ;  /* 0x0002280301007387 */ /* 0x0001e80000100800 */
[----:B------:R1:W-:Y:S01]  /*3a80*/  STL [R1+0x230], R9 ;  /* 0x0002300901007387 */ /* 0x0003e20000100800 */
[-C--:B0-----:R-:W-:Y:S02]  /*3a90*/  LEA.HI.X.SX32 R3, R4, R33.reuse, 0x1, P3 ;  /* 0x0000002104037211 */ /* 0x081fe400018f0eff */
[-C--:B------:R-:W-:Y:S02]  /*3aa0*/  LEA.HI.X.SX32 R4, R5, R33.reuse, 0x1, P4 ;  /* 0x0000002105047211 */ /* 0x080fe400020f0eff */
[----:B------:R-:W-:Y:S01]  /*3ab0*/  LEA.HI.X.SX32 R5, R7, R33, 0x1, P5 ;  /* 0x0000002107057211 */ /* 0x000fe200028f0eff */
[----:B------:R0:W-:Y:S01]  /*3ac0*/  STL [R1+0x21c], R3 ;  /* 0x00021c0301007387 */ /* 0x0001e20000100800 */
[----:B------:R-:W-:Y:S01]  /*3ad0*/  IADD3 R7, P4, R8, R31, RZ ;  /* 0x0000001f08077210 */ /* 0x000fe20007f9e0ff */
[----:B-1----:R-:W-:-:S02]  /*3ae0*/  IMAD.MOV.U32 R9, RZ, RZ, -0x800000 ;  /* 0xff800000ff097424 */ /* 0x002fc400078e00ff */
        /* <DEDUP_REMOVED lines=10> */
[-C--:B------:R-:W-:Y:S01]  /*3b90*/  LEA.HI.X.SX32 R6, R8, R33.reuse, 0x1, P4 ;  /* 0x0000002108067211 */ /* 0x080fe200020f0eff */
[----:B------:R-:W-:Y:S01]  /*3ba0*/  IMAD.MOV.U32 R8, RZ, RZ, 0x3f800000 ;  /* 0x3f800000ff087424 */ /* 0x000fe200078e00ff */
[----:B--2---:R-:W-:Y:S01]  /*3bb0*/  LEA.HI.X.SX32 R5, R0, R33, 0x1, P5 ;  /* 0x0000002100057211 */ /* 0x004fe200028f0eff */
[----:B------:R0:W-:Y:S01]  /*3bc0*/  STL [R1+0x234], R7 ;  /* 0x0002340701007387 */ /* 0x0001e20000100800 */
[----:B------:R-:W-:-:S03]  /*3bd0*/  IMAD R0, R35, 0x4, R4 ;  /* 0x0000000423007824 */ /* 0x000fc600078e0204 */
[----:B------:R1:W-:Y:S04]  /*3be0*/  STL [R1+0x23c], R6 ;  /* 0x00023c0601007387 */ /* 0x0003e80000100800 */
[----:B------:R2:W-:Y:S01]  /*3bf0*/  STL [R1+0x244], R5 ;  /* 0x0002440501007387 */ /* 0x0005e20000100800 */
[-C--:B0-----:R-:W-:Y:S02]  /*3c00*/  IADD3 R7, P5, R4, R31.reuse, RZ ;  /* 0x0000001f04077210 */ /* 0x081fe40007fbe0ff */
[-C--:B-1----:R-:W-:Y:S02]  /*3c10*/  IADD3 R6, P3, R2, R31.reuse, RZ ;  /* 0x0000001f02067210 */ /* 0x082fe40007f7e0ff */
[----:B--2---:R-:W-:-:S03]  /*3c20*/  IADD3 R5, P4, R3, R31, RZ ;  /* 0x0000001f03057210 */ /* 0x004fc60007f9e0ff */
[----:B------:R0:W-:Y:S01]  /*3c30*/  STL [R1+0x250], R6 ;  /* 0x0002500601007387 */ /* 0x0001e20000100800 */
[----:B------:R-:W-:-:S03]  /*3c40*/  LEA.HI.X.SX32 R3, R3, R33, 0x1, P4 ;  /* 0x0000002103037211 */ /* 0x000fc600020f0eff */
[----:B------:R1:W-:Y:S01]  /*3c50*/  STL [R1+0x258], R5 ;  /* 0x0002580501007387 */ /* 0x0003e20000100800 */
[----:B------:R-:W-:-:S03]  /*3c60*/  IADD3 RZ, P4, R12, UR5, RZ ;  /* 0x000000050cff7c10 */ /* 0x000fc6000ff9e0ff */
[----:B------:R-:W-:Y:S01]  /*3c70*/  STL [R1+0x260], R7 ;  /* 0x0002600701007387 */ /* 0x000fe20000100800 */
[----:B------:R-:W-:Y:S02]  /*3c80*/  IADD3.X R16, R14, UR28, RZ, P4, !PT ;  /* 0x0000001c0e107c10 */ /* 0x000fe4000a7fe4ff */
[----:B------:R-:W-:Y:S02]  /*3c90*/  IADD3 R159, P4, R12, UR17, RZ ;  /* 0x000000110c9f7c10 */ /* 0x000fe4000ff9e0ff */
[----:B0-----:R-:W-:Y:S02]  /*3ca0*/  IADD3 R6, P6, R0, R31, RZ ;  /* 0x0000001f00067210 */ /* 0x001fe40007fde0ff */
[-C--:B-1----:R-:W-:Y:S02]  /*3cb0*/  LEA.HI.X.SX32 R5, R2, R33.reuse, 0x1, P3 ;  /* 0x0000002102057211 */ /* 0x082fe400018f0eff */
[----:B------:R-:W-:Y:S01]  /*3cc0*/  IADD3 RZ, P3, R11, UR5, RZ ;  /* 0x000000050bff7c10 */ /* 0x000fe2000ff7e0ff */
[----:B------:R0:W-:Y:S01]  /*3cd0*/  STL [R1+0x268], R6 ;  /* 0x0002680601007387 */ /* 0x0001e20000100800 */
[-C--:B------:R-:W-:Y:S01]  /*3ce0*/  LEA.HI.X.SX32 R2, R4, R33.reuse, 0x1, P5 ;  /* 0x0000002104027211 */ /* 0x080fe200028f0eff */
[----:B------:R-:W-:Y:S01]  /*3cf0*/  UMOV UR5, URZ ;  /* 0x0000003f00057c82 */ /* 0x000fe20008000000 */
[----:B------:R-:W-:Y:S01]  /*3d00*/  IADD3.X R15, R13, UR28, RZ, P3, !PT ;  /* 0x0000001c0d0f7c10 */ /* 0x000fe20009ffe4ff */
[----:B------:R-:W-:Y:S01]  /*3d10*/  USHF.R.S32.HI UR28, URZ, 0x1f, UR31 ;  /* 0x0000001f3f1c7899 */ /* 0x000fe2000801141f */
[----:B------:R-:W-:Y:S01]  /*3d20*/  IADD3 R157, P3, R11, UR17, RZ ;  /* 0x000000110b9d7c10 */ /* 0x000fe2000ff7e0ff */
[----:B------:R-:W-:Y:S01]  /*3d30*/  STL [R1+0x24c], R5 ;  /* 0x00024c0501007387 */ /* 0x000fe20000100800 */
[----:B------:R-:W-:Y:S01]  /*3d40*/  IADD3.X R158, R14, UR60, RZ, P4, !PT ;  /* 0x0000003c0e9e7c10 */ /* 0x000fe2000a7fe4ff */
[----:B------:R-:W-:Y:S01]  /*3d50*/  USHF.R.S32.HI UR17, URZ, 0x1f, UR10 ;  /* 0x0000001f3f117899 */ /* 0x000fe2000801140a */
[----:B------:R-:W-:Y:S01]  /*3d60*/  IADD3.X R156, R13, UR60, RZ, P3, !PT ;  /* 0x0000003c0d9c7c10 */ /* 0x000fe20009ffe4ff */
[----:B------:R-:W-:Y:S01]  /*3d70*/  STL [R1+0x254], R3 ;  /* 0x0002540301007387 */ /* 0x000fe20000100800 */
[C---:B------:R-:W-:Y:S01]  /*3d80*/  IADD3 R169, P3, R11.reuse, UR34, RZ ;  /* 0x000000220ba97c10 */ /* 0x040fe2000ff7e0ff */
[----:B0-----:R-:W-:Y:S01]  /*3d90*/  IMAD.MOV.U32 R6, RZ, RZ, -0x800000 ;  /* 0xff800000ff067424 */ /* 0x001fe200078e00ff */
[----:B------:R-:W-:Y:S01]  /*3da0*/  LEA.HI.X.SX32 R0, R0, R33, 0x1, P6 ;  /* 0x0000002100007211 */ /* 0x000fe200030f0eff */
[----:B------:R-:W-:Y:S01]  /*3db0*/  STL [R1+0x25c], R2 ;  /* 0x00025c0201007387 */ /* 0x000fe20000100800 */
[----:B------:R-:W-:-:S02]  /*3dc0*/  IADD3 R161, P5, R11, UR16, RZ ;  /* 0x000000100ba17c10 */ /* 0x000fc4000ffbe0ff */
[C---:B------:R-:W-:Y:S01]  /*3dd0*/  IADD3 R171, P4, R12.reuse, UR34, RZ ;  /* 0x000000220cab7c10 */ /* 0x040fe2000ff9e0ff */
[----:B------:R0:W-:Y:S01]  /*3de0*/  STL [R1+0x264], R0 ;  /* 0x0002640001007387 */ /* 0x0001e20000100800 */
[----:B------:R-:W-:Y:S01]  /*3df0*/  IADD3 R163, P6, R12, UR16, RZ ;  /* 0x000000100ca37c10 */ /* 0x000fe2000ffde0ff */
[----:B------:R-:W-:Y:S01]  /*3e00*/  ULDC UR16, c[0x0][0x254] ;  /* 0x0000950000107ab9 */ /* 0x000fe20000000800 */
[C---:B------:R-:W-:Y:S02]  /*3e10*/  IADD3.X R168, R13.reuse, UR57, RZ, P3, !PT ;  /* 0x000000390da87c10 */ /* 0x040fe40009ffe4ff */
[----:B------:R-:W-:Y:S02]  /*3e20*/  IADD3.X R160, R13, UR59, RZ, P5, !PT ;  /* 0x0000003b0da07c10 */ /* 0x000fe4000affe4ff */
[C---:B------:R-:W-:Y:S02]  /*3e30*/  IADD3 R181, P3, R11.reuse, UR41, RZ ;  /* 0x000000290bb57c10 */ /* 0x040fe4000ff7e0ff */
[----:B------:R-:W-:Y:S01]  /*3e40*/  IADD3.X R170, R14, UR57, RZ, P4, !PT ;  /* 0x000000390eaa7c10 */ /* 0x000fe2000a7fe4ff */
[----:B0-----:R-:W-:Y:S01]  /*3e50*/  IMAD.MOV.U32 R0, RZ, RZ, 0x3f800000 ;  /* 0x3f800000ff007424 */ /* 0x001fe200078e00ff */
[----:B------:R-:W-:-:S02]  /*3e60*/  IADD3 R173, P5, R11, UR37, RZ ;  /* 0x000000250bad7c10 */ /* 0x000fc4000ffbe0ff */
[----:B------:R-:W-:Y:S02]  /*3e70*/  IADD3.X R162, R14, UR59, RZ, P6, !PT ;  /* 0x0000003b0ea27c10 */ /* 0x000fe4000b7fe4ff */
[C---:B------:R-:W-:Y:S02]  /*3e80*/  IADD3 R183, P4, R12.reuse, UR41, RZ ;  /* 0x000000290cb77c10 */ /* 0x040fe4000ff9e0ff */
[----:B------:R-:W-:Y:S02]  /*3e90*/  IADD3 R175, P6, R12, UR37, RZ ;  /* 0x000000250caf7c10 */ /* 0x000fe4000ffde0ff */
[C---:B------:R-:W-:Y:S02]  /*3ea0*/  IADD3.X R180, R13.reuse, UR54, RZ, P3, !PT ;  /* 0x000000360db47c10 */ /* 0x040fe40009ffe4ff */
[----:B------:R-:W-:Y:S02]  /*3eb0*/  IADD3.X R172, R13, UR56, RZ, P5, !PT ;  /* 0x000000380dac7c10 */ /* 0x000fe4000affe4ff */
[----:B------:R-:W-:-:S02]  /*3ec0*/  IADD3 R193, P3, R11, UR36, RZ ;  /* 0x000000240bc17c10 */ /* 0x000fc4000ff7e0ff */
[C---:B------:R-:W-:Y:S02]  /*3ed0*/  IADD3.X R182, R14.reuse, UR54, RZ, P4, !PT ;  /* 0x000000360eb67c10 */ /* 0x040fe4000a7fe4ff */
[----:B------:R-:W-:Y:S02]  /*3ee0*/  IADD3 R185, P5, R11, UR39, RZ ;  /* 0x000000270bb97c10 */ /* 0x000fe4000ffbe0ff */
[----:B------:R-:W-:Y:S02]  /*3ef0*/  IADD3.X R174, R14, UR56, RZ, P6, !PT ;  /* 0x000000380eae7c10 */ /* 0x000fe4000b7fe4ff */
[C---:B------:R-:W-:Y:S02]  /*3f00*/  IADD3 R195, P4, R12.reuse, UR36, RZ ;  /* 0x000000240cc37c10 */ /* 0x040fe4000ff9e0ff */
[----:B------:R-:W-:Y:S02]  /*3f10*/  IADD3 R187, P6, R12, UR39, RZ ;  /* 0x000000270cbb7c10 */ /* 0x000fe4000ffde0ff */
[----:B------:R-:W-:-:S02]  /*3f20*/  IADD3.X R192, R13, UR51, RZ, P3, !PT ;  /* 0x000000330dc07c10 */ /* 0x000fc40009ffe4ff */
[----:B------:R-:W-:Y:S02]  /*3f30*/  IADD3.X R184, R13, UR53, RZ, P5, !PT ;  /* 0x000000350db87c10 */ /* 0x000fe4000affe4ff */
[C---:B------:R-:W-:Y:S02]  /*3f40*/  IADD3 R205, P3, R11.reuse, UR32, RZ ;  /* 0x000000200bcd7c10 */ /* 0x040fe4000ff7e0ff */
[C---:B------:R-:W-:Y:S02]  /*3f50*/  IADD3.X R194, R14.reuse, UR51, RZ, P4, !PT ;  /* 0x000000330ec27c10 */ /* 0x040fe4000a7fe4ff */
[----:B------:R-:W-:Y:S02]  /*3f60*/  IADD3 R197, P5, R11, UR35, RZ ;  /* 0x000000230bc57c10 */ /* 0x000fe4000ffbe0ff */
[----:B------:R-:W-:Y:S02]  /*3f70*/  IADD3.X R186, R14, UR53, RZ, P6, !PT ;  /* 0x000000350eba7c10 */ /* 0x000fe4000b7fe4ff */
[----:B------:R-:W-:-:S02]  /*3f80*/  IADD3 R209, P4, R12, UR32, RZ ;  /* 0x000000200cd17c10 */ /* 0x000fc4000ff9e0ff */
[----:B------:R-:W-:Y:S02]  /*3f90*/  IADD3 R199, P6, R12, UR35, RZ ;  /* 0x000000230cc77c10 */ /* 0x000fe4000ffde0ff */
[C---:B------:R-:W-:Y:S02]  /*3fa0*/  IADD3.X R204, R13.reuse, UR8, RZ, P3, !PT ;  /* 0x000000080dcc7c10 */ /* 0x040fe40009ffe4ff */
[----:B------:R-:W-:Y:S02]  /*3fb0*/  IADD3.X R196, R13, UR50, RZ, P5, !PT ;  /* 0x000000320dc47c10 */ /* 0x000fe4000affe4ff */
[C---:B------:R-:W-:Y:S02]  /*3fc0*/  IADD3 R231, P3, R11.reuse, UR27, RZ ;  /* 0x0000001b0be77c10 */ /* 0x040fe4000ff7e0ff */
[----:B------:R-:W-:Y:S02]  /*3fd0*/  IADD3.X R207, R14, UR8, RZ, P4, !PT ;  /* 0x000000080ecf7c10 */ /* 0x000fe4000a7fe4ff */
        /* <DEDUP_REMOVED lines=8> */
[----:B------:R-:W-:Y:S01]  /*4060*/  IADD3 R240, P5, R11, UR25, RZ ;  /* 0x000000190bf07c10 */ /* 0x000fe2000ffbe0ff */
[----:B------:R0:W-:Y:S01]  /*4070*/  STL [R1], R3 ;  /* 0x0000000301007387 */ /* 0x0001e20000100800 */
[----:B------:R-:W-:Y:S02]  /*4080*/  IADD3.X R215, R14, UR28, RZ, P6, !PT ;  /* 0x0000001c0ed77c10 */ /* 0x000fe4000b7fe4ff */
[C---:B------:R-:W-:Y:S02]  /*4090*/  IADD3 R2, P4, R12.reuse, UR22, RZ ;  /* 0x000000160c027c10 */ /* 0x040fe4000ff9e0ff */
[----:B------:R-:W-:Y:S02]  /*40a0*/  IADD3 R244, P6, R12, UR25, RZ ;  /* 0x000000190cf47c10 */ /* 0x000fe4000ffde0ff */
[----:B------:R-:W-:Y:S01]  /*40b0*/  IADD3.X R238, R13, UR23, RZ, P5, !PT ;  /* 0x000000170dee7c10 */ /* 0x000fe2000affe4ff */
[----:B------:R1:W-:Y:S01]  /*40c0*/  STL [R1+0x8], R2 ;  /* 0x0000080201007387 */ /* 0x0003e20000100800 */
[----:B------:R-:W-:-:S02]  /*40d0*/  IADD3.X R242, R14, UR23, RZ, P6, !PT ;  /* 0x000000170ef27c10 */ /* 0x000fc4000b7fe4ff */
[----:B0-----:R-:W-:Y:S02]  /*40e0*/  IADD3 R3, P5, R11, UR21, RZ ;  /* 0x000000150b037c10 */ /* 0x001fe4000ffbe0ff */
[----:B------:R-:W-:Y:S02]  /*40f0*/  IADD3.X R251, R13, UR20, RZ, P3, !PT ;  /* 0x000000140dfb7c10 */ /* 0x000fe40009ffe4ff */
[----:B------:R-:W-:Y:S01]  /*4100*/  IADD3 R4, P3, R11, UR44, RZ ;  /* 0x0000002c0b047c10 */ /* 0x000fe2000ff7e0ff */
[----:B------:R0:W-:Y:S01]  /*4110*/  STL [R1+0x10], R3 ;  /* 0x0000100301007387 */ /* 0x0001e20000100800 */
[----:B-1----:R-:W-:-:S05]  /*4120*/  IADD3 R2, P6, R12, UR21, RZ ;  /* 0x000000150c027c10 */ /* 0x002fca000ffde0ff */
[----:B------:R1:W-:Y:S01]  /*4130*/  STL [R1+0x18], R2 ;  /* 0x0000180201007387 */ /* 0x0003e20000100800 */
[----:B0-----:R-:W-:-:S05]  /*4140*/  IADD3 R3, P1, R11, UR9, RZ ;  /* 0x000000090b037c10 */ /* 0x001fca000ff3e0ff */
[----:B------:R0:W-:Y:S01]  /*4150*/  STL [R1+0x20], R3 ;  /* 0x0000200301007387 */ /* 0x0001e20000100800 */
[----:B-1----:R-:W-:-:S05]  /*4160*/  IADD3 R2, P2, R12, UR9, RZ ;  /* 0x000000090c027c10 */ /* 0x002fca000ff5e0ff */
[----:B------:R1:W-:Y:S01]  /*4170*/  STL [R1+0x28], R2 ;  /* 0x0000280201007387 */ /* 0x0003e20000100800 */
[----:B0-----:R-:W-:-:S03]  /*4180*/  IADD3.X R3, R14, UR20, RZ, P4, !PT ;  /* 0x000000140e037c10 */ /* 0x001fc6000a7fe4ff */
[----:B------:R0:W-:Y:S04]  /*4190*/  STL [R1+0x30], R4 ;  /* 0x0000300401007387 */ /* 0x0001e80000100800 */
[----:B------:R2:W-:Y:S01]  /*41a0*/  STL [R1+0x4], R3 ;  /* 0x0000040301007387 */ /* 0x0005e20000100800 */
[----:B-1----:R-:W-:Y:S02]  /*41b0*/  IADD3 R2, P4, R12, UR44, RZ ;  /* 0x0000002c0c027c10 */ /* 0x002fe4000ff9e0ff */
[----:B0-----:R-:W-:-:S03]  /*41c0*/  IADD3.X R4, R13, UR47, RZ, P5, !PT ;  /* 0x0000002f0d047c10 */ /* 0x001fc6000affe4ff */
[----:B------:R0:W-:Y:S01]  /*41d0*/  STL [R1+0x38], R2 ;  /* 0x0000380201007387 */ /* 0x0001e20000100800 */
[----:B--2---:R-:W-:-:S03]  /*41e0*/  IADD3 R3, P5, R11, UR43, RZ ;  /* 0x0000002b0b037c10 */ /* 0x004fc6000ffbe0ff */
[----:B------:R1:W-:Y:S04]  /*41f0*/  STL [R1+0xc], R4 ;  /* 0x00000c0401007387 */ /* 0x0003e80000100800 */
[----:B------:R2:W-:Y:S01]  /*4200*/  STL [R1+0x40], R3 ;  /* 0x0000400301007387 */ /* 0x0005e20000100800 */
[----:B0-----:R-:W-:Y:S02]  /*4210*/  IADD3.X R2, R14, UR47, RZ, P6, !PT ;  /* 0x0000002f0e027c10 */ /* 0x001fe4000b7fe4ff */
[----:B-1----:R-:W-:-:S03]  /*4220*/  IADD3 R4, P6, R12, UR43, RZ ;  /* 0x0000002b0c047c10 */ /* 0x002fc6000ffde0ff */
[----:B------:R0:W-:Y:S01]  /*4230*/  STL [R1+0x14], R2 ;  /* 0x0000140201007387 */ /* 0x0001e20000100800 */
[----:B--2---:R-:W-:-:S03]  /*4240*/  IADD3.X R3, R13, UR19, RZ, P1, !PT ;  /* 0x000000130d037c10 */ /* 0x004fc60008ffe4ff */
[----:B------:R1:W-:Y:S04]  /*4250*/  STL [R1+0x48], R4 ;  /* 0x0000480401007387 */ /* 0x0003e80000100800 */
[----:B------:R2:W-:Y:S01]  /*4260*/  STL [R1+0x1c], R3 ;  /* 0x00001c0301007387 */ /* 0x0005e20000100800 */
[----:B0-----:R-:W-:Y:S02]  /*4270*/  IADD3 R2, P1, R11, UR42, RZ ;  /* 0x0000002a0b027c10 */ /* 0x001fe4000ff3e0ff */
[----:B-1----:R-:W-:-:S03]  /*4280*/  IADD3.X R4, R14, UR19, RZ, P2, !PT ;  /* 0x000000130e047c10 */ /* 0x002fc600097fe4ff */
        /* <DEDUP_REMOVED lines=13> */
[----:B--2---:R-:W-:-:S03]  /*4360*/  IADD3.X R3, R14, UR18, RZ, P6, !PT ;  /* 0x000000120e037c10 */ /* 0x004fc6000b7fe4ff */
[----:B------:R1:W-:Y:S04]  /*4370*/  STL [R1+0x3c], R4 ;  /* 0x00003c0401007387 */ /* 0x0003e80000100800 */
[----:B------:R2:W-:Y:S01]  /*4380*/  STL [R1+0x44], R3 ;  /* 0x0000440301007387 */ /* 0x0005e20000100800 */
[----:B0-----:R-:W-:Y:S02]  /*4390*/  IADD3.X R2, R13, UR45, RZ, P1, !PT ;  /* 0x0000002d0d027c10 */ /* 0x001fe40008ffe4ff */
[----:B-1----:R-:W-:-:S03]  /*43a0*/  IADD3.X R4, R14, UR45, RZ, P2, !PT ;  /* 0x0000002d0e047c10 */ /* 0x002fc600097fe4ff */
[----:B------:R0:W-:Y:S01]  /*43b0*/  STL [R1+0x4c], R2 ;  /* 0x00004c0201007387 */ /* 0x0001e20000100800 */
[----:B--2---:R-:W-:-:S03]  /*43c0*/  IADD3.X R3, R13, UR17, RZ, P3, !PT ;  /* 0x000000110d037c10 */ /* 0x004fc60009ffe4ff */
[----:B------:R1:W-:Y:S04]  /*43d0*/  STL [R1+0x54], R4 ;  /* 0x0000540401007387 */ /* 0x0003e80000100800 */
[----:B------:R1:W-:Y:S01]  /*43e0*/  STL [R1+0x5c], R3 ;  /* 0x00005c0301007387 */ /* 0x0003e20000100800 */
[----:B0-----:R-:W-:-:S05]  /*43f0*/  IADD3.X R2, R14, UR17, RZ, P4, !PT ;  /* 0x000000110e027c10 */ /* 0x001fca000a7fe4ff */
[----:B------:R1:W-:Y:S02]  /*4400*/  STL [R1+0x64], R2 ;  /* 0x0000640201007387 */ /* 0x0003e40000100800 */
.L_x_1:
[----:B------:R-:W2:Y:S04]  /*4410*/  LDL R143, [R1] ;  /* 0x00000000018f7983 */ /* 0x000ea80000100800 */
[----:B------:R-:W3:Y:S04]  /*4420*/  LDL R89, [R1+0x8] ;  /* 0x0000080001597983 */ /* 0x000ee80000100800 */
[----:B------:R-:W4:Y:S04]  /*4430*/  LDL R88, [R1+0x10] ;  /* 0x0000100001587983 */ /* 0x000f280000100800 */
[----:B------:R-:W5:Y:S04]  /*4440*/  LDL R145, [R1+0x4] ;  /* 0x0000040001917983 */ /* 0x000f680000100800 */
[----:B------:R-:W5:Y:S04]  /*4450*/  LDL R220, [R1+0x18] ;  /* 0x0000180001dc7983 */ /* 0x000f680000100800 */
[----:B------:R-:W5:Y:S04]  /*4460*/  LDL R146, [R1+0xc] ;  /* 0x00000c0001927983 */ /* 0x000f680000100800 */
[----:B------:R-:W5:Y:S04]  /*4470*/  LDL R147, [R1+0x14] ;  /* 0x0000140001937983 */ /* 0x000f680000100800 */
[----:B------:R-:W5:Y:S04]  /*4480*/  LDL R214, [R1+0x30] ;  /* 0x0000300001d67983 */ /* 0x000f680000100800 */
[----:B------:R-:W5:Y:S04]  /*4490*/  LDL R216, [R1+0x28] ;  /* 0x0000280001d87983 */ /* 0x000f680000100800 */
[----:B------:R-:W5:Y:S01]  /*44a0*/  LDL R218, [R1+0x20] ;  /* 0x0000200001da7983 */ /* 0x000f620000100800 */
[----:B------:R-:W-:-:S02]  /*44b0*/  USHF.R.S32.HI UR8, URZ, 0x1f, UR4 ;  /* 0x0000001f3f087899 */ /* 0x000fc40008011404 */
[----:B-1----:R-:W-:Y:S02]  /*44c0*/  IADD3 R4, P1, R11, UR4, RZ ;  /* 0x000000040b047c10 */ /* 0x002fe4000ff3e0ff */
[----:B------:R-:W-:Y:S01]  /*44d0*/  IADD3 R32, P2, R12, UR4, RZ ;  /* 0x000000040c207c10 */ /* 0x000fe2000ff5e0ff */
[----:B------:R-:W5:Y:S01]  /*44e0*/  LDL R148, [R1+0x24] ;  /* 0x0000240001947983 */ /* 0x000f620000100800 */
[----:B------:R-:W-:Y:S02]  /*44f0*/  IADD3.X R5, R13, UR8, RZ, P1, !PT ;  /* 0x000000080d057c10 */ /* 0x000fe40008ffe4ff */
[----:B------:R-:W-:Y:S01]  /*4500*/  IADD3 R2, P1, R21, UR4, RZ ;  /* 0x0000000415027c10 */ /* 0x000fe2000ff3e0ff */
[----:B------:R-:W5:Y:S01]  /*4510*/  LDL R151, [R1+0x1c] ;  /* 0x00001c0001977983 */ /* 0x000f620000100800 */
[----:B------:R-:W-:Y:S02]  /*4520*/  IADD3.X R33, R14, UR8, RZ, P2, !PT ;  /* 0x000000080e217c10 */ /* 0x000fe400097fe4ff */
[----:B------:R-:W-:Y:S01]  /*4530*/  IADD3 R30, P2, R22, UR4, RZ ;  /* 0x00000004161e7c10 */ /* 0x000fe2000ff5e0ff */
[----:B------:R-:W5:Y:S01]  /*4540*/  LDL R212, [R1+0x38] ;  /* 0x0000380001d47983 */ /* 0x000f620000100800 */
[----:B------:R-:W-:-:S02]  /*4550*/  IADD3.X R3, R23, UR8, RZ, P1, !PT ;  /* 0x0000000817037c10 */ /* 0x000fc40008ffe4ff */
[----:B------:R-:W-:Y:S01]  /*4560*/  IADD3.X R31, R24, UR8, RZ, P2, !PT ;  /* 0x00000008181f7c10 */ /* 0x000fe200097fe4ff */
[----:B------:R0:W5:Y:S04]  /*4570*/  LDG.E.U8 R7, desc[UR12][R32.64] ;  /* 0x0000000c20077981 */ /* 0x000168000c1e1100 */
[----:B------:R1:W5:Y:S04]  /*4580*/  LDG.E.U8 R39, desc[UR12][R2.64] ;  /* 0x0000000c02277981 */ /* 0x000368000c1e1100 */
[----:B------:R1:W5:Y:S01]  /*4590*/  LDG.E.U8 R38, desc[UR12][R30.64] ;  /* 0x0000000c1e267981 */ /* 0x000362000c1e1100 */
[----:B0-----:R-:W-:-:S03]  /*45a0*/  IADD3 R32, P1, R25, UR4, RZ ;  /* 0x0000000419207c10 */ /* 0x001fc6000ff3e0ff */
[----:B------:R-:W5:Y:S01]  /*45b0*/  LDL R149, [R1+0x2c] ;  /* 0x00002c0001957983 */ /* 0x000f620000100800 */
[----:B-1----:R-:W-:Y:S02]  /*45c0*/  IADD3 R2, P2, R150, UR4, RZ ;  /* 0x0000000496027c10 */ /* 0x002fe4000ff5e0ff */
[----:B------:R-:W-:Y:S01]  /*45d0*/  IADD3.X R33, R26, UR8, RZ, P1, !PT ;  /* 0x000000081a217c10 */ /* 0x000fe20008ffe4ff */
[----:B------:R-:W5:Y:S01]  /*45e0*/  LDL R208, [R1+0x34] ;  /* 0x0000340001d07983 */ /* 0x000f620000100800 */
[----:B------:R-:W-:Y:S02]  /*45f0*/  IADD3 R30, P1, R153, UR4, RZ ;  /* 0x00000004991e7c10 */ /* 0x000fe4000ff3e0ff */
[----:B------:R-:W-:Y:S01]  /*4600*/  IADD3.X R3, R27, UR8, RZ, P2, !PT ;  /* 0x000000081b037c10 */ /* 0x000fe200097fe4ff */
[----:B------:R0:W5:Y:S01]  /*4610*/  LDG.E.U8 R37, desc[UR12][R32.64] ;  /* 0x0000000c20257981 */ /* 0x000162000c1e1100 */
[----:B------:R-:W-:-:S03]  /*4620*/  IADD3.X R31, R152, UR8, RZ, P1, !PT ;  /* 0x00000008981f7c10 */ /* 0x000fc60008ffe4ff */
        /* <DEDUP_REMOVED lines=9> */
[----:B------:R-:W5:Y:S01]  /*46c0*/  LDG.E.U8 R34, desc[UR12][R32.64] ;  /* 0x0000000c20227981 */ /* 0x000f62000c1e1100 */
[----:B------:R-:W-:Y:S02]  /*46d0*/  IADD3.X R31, R158, UR8, RZ, P2, !PT ;  /* 0x000000089e1f7c10 */ /* 0x000fe400097fe4ff */
[----:B------:R-:W-:Y:S01]  /*46e0*/  IADD3 R40, P1, R161, UR4, RZ ;  /* 0x00000004a1287c10 */ /* 0x000fe2000ff3e0ff */
[----:B------:R-:W5:Y:S03]  /*46f0*/  LDL R229, [R1+0x48] ;  /* 0x0000480001e57983 */ /* 0x000f660000100800 */
[----:B------:R-:W-:Y:S01]  /*4700*/  IADD3.X R41, R160, UR8, RZ, P1, !PT ;  /* 0x00000008a0297c10 */ /* 0x000fe20008ffe4ff */
[----:B------:R-:W5:Y:S04]  /*4710*/  LDL R228, [R1+0x44] ;  /* 0x0000440001e47983 */ /* 0x000f680000100800 */
        /* <DEDUP_REMOVED lines=10> */
[----:B------:R-:W5:Y:S01]  /*47c0*/  LDL R222, [R1+0x60] ;  /* 0x0000600001de7983 */ /* 0x000f620000100800 */
[----:B------:R-:W-:Y:S02]  /*47d0*/  IADD3 R40, P1, R169, UR4, RZ ;  /* 0x00000004a9287c10 */ /* 0x000fe4000ff3e0ff */
[----:B------:R-:W-:Y:S01]  /*47e0*/  IADD3.X R91, R166, UR8, RZ, P2, !PT ;  /* 0x00000008a65b7c10 */ /* 0x000fe200097fe4ff */
[----:B------:R-:W5:Y:S01]  /*47f0*/  LDG.E.U8 R2, desc[UR12][R2.64] ;  /* 0x0000000c02027981 */ /* 0x000f62000c1e1100 */
[----:B------:R-:W-:-:S02]  /*4800*/  IADD3 R42, P2, R171, UR4, RZ ;  /* 0x00000004ab2a7c10 */ /* 0x000fc4000ff5e0ff */
[----:B------:R-:W-:Y:S01]  /*4810*/  IADD3.X R41, R168, UR8, RZ, P1, !PT ;  /* 0x00000008a8297c10 */ /* 0x000fe20008ffe4ff */
[----:B------:R-:W5:Y:S01]  /*4820*/  LDG.E.U8 R90, desc[UR12][R90.64] ;  /* 0x0000000c5a5a7981 */ /* 0x000f62000c1e1100 */
[----:B------:R-:W-:Y:S02]  /*4830*/  IADD3.X R43, R170, UR8, RZ, P2, !PT ;  /* 0x00000008aa2b7c10 */ /* 0x000fe400097fe4ff */
[----:B------:R-:W-:Y:S01]  /*4840*/  IADD3 R46, P1, R173, UR4, RZ ;  /* 0x00000004ad2e7c10 */ /* 0x000fe2000ff3e0ff */
[----:B------:R-:W5:Y:S01]  /*4850*/  LDG.E.U8 R31, desc[UR12][R30.64] ;  /* 0x0000000c1e1f7981 */ /* 0x000f62000c1e1100 */
[----:B------:R-:W-:Y:S02]  /*4860*/  IADD3 R44, P2, R175, UR4, RZ ;  /* 0x00000004af2c7c10 */ /* 0x000fe4000ff5e0ff */
[----:B------:R-:W-:Y:S01]  /*4870*/  IADD3.X R47, R172, UR8, RZ, P1, !PT ;  /* 0x00000008ac2f7c10 */ /* 0x000fe20008ffe4ff */
[----:B------:R-:W5:Y:S01]  /*4880*/  LDG.E.U8 R41, desc[UR12][R40.64] ;  /* 0x0000000c28297981 */ /* 0x000f62000c1e1100 */
[----:B------:R-:W-:-:S03]  /*4890*/  IADD3.X R45, R174, UR8, RZ, P2, !PT ;  /* 0x00000008ae2d7c10 */ /* 0x000fc600097fe4ff */
[----:B------:R0:W5:Y:S04]  /*48a0*/  LDG.E.U8 R91, desc[UR12][R46.64] ;  /* 0x0000000c2e5b7981 */ /* 0x000168000c1e1100 */
[----:B------:R-:W5:Y:S04]  /*48b0*/  LDG.E.U8 R92, desc[UR12][R44.64] ;  /* 0x0000000c2c5c7981 */ /* 0x000f68000c1e1100 */
[----:B------:R1:W5:Y:S01]  /*48c0*/  LDG.E.U8 R40, desc[UR12][R42.64] ;  /* 0x0000000c2a287981 */ /* 0x000362000c1e1100 */
[----:B0-----:R-:W-:-:S03]  /*48d0*/  IADD3 R46, P2, R179, UR4, RZ ;  /* 0x00000004b32e7c10 */ /* 0x001fc6000ff5e0ff */
[----:B------:R-:W5:Y:S01]  /*48e0*/  LDL R30, [R1+0x64] ;  /* 0x00006400011e7983 */ /* 0x000f620000100800 */
[----:B------:R-:W-:-:S03]  /*48f0*/  USHF.L.U32 UR9, UR16, 0x1, URZ ;  /* 0x0000000110097899 */ /* 0x000fc6000800063f */
[----:B------:R-:W5:Y:S01]  /*4900*/  LDG.E.U8 R4, desc[UR12][R4.64] ;  /* 0x0000000c04047981 */ /* 0x000f62000c1e1100 */
[----:B-1----:R-:W-:Y:S01]  /*4910*/  IADD3 R42, P1, R177, UR4, RZ ;  /* 0x00000004b12a7c10 */ /* 0x002fe2000ff3e0ff */
[----:B------:R-:W-:Y:S02]  /*4920*/  S2UR UR10, SR_CgaCtaId ;  /* 0x00000000000a79c3 */ /* 0x000fe40000008800 */
[----:B------:R-:W5:Y:S01]  /*4930*/  LDL R232, [R1+0x1f8] ;  /* 0x0001f80001e87983 */ /* 0x000f620000100800 */
[----:B------:R-:W-:Y:S02]  /*4940*/  IADD3.X R43, R176, UR8, RZ, P1, !PT ;  /* 0x00000008b02b7c10 */ /* 0x000fe40008ffe4ff */
[----:B------:R-:W-:Y:S01]  /*4950*/  IADD3 R44, P1, R181, UR4, RZ ;  /* 0x00000004b52c7c10 */ /* 0x000fe2000ff3e0ff */
[----:B------:R-:W5:Y:S01]  /*4960*/  LDL R234, [R1+0x208] ;  /* 0x0002080001ea7983 */ /* 0x000f620000100800 */
[----:B------:R-:W-:Y:S02]  /*4970*/  IADD3.X R47, R178, UR8, RZ, P2, !PT ;  /* 0x00000008b22f7c10 */ /* 0x000fe400097fe4ff */
[----:B------:R-:W-:Y:S01]  /*4980*/  IADD3.X R45, R180, UR8, RZ, P1, !PT ;  /* 0x00000008b42d7c10 */ /* 0x000fe20008ffe4ff */
[----:B------:R0:W5:Y:S04]  /*4990*/  LDG.E.U8 R93, desc[UR12][R42.64] ;  /* 0x0000000c2a5d7981 */ /* 0x000168000c1e1100 */
[----:B------:R1:W5:Y:S04]  /*49a0*/  LDG.E.U8 R94, desc[UR12][R46.64] ;  /* 0x0000000c2e5e7981 */ /* 0x000368000c1e1100 */
[----:B------:R1:W5:Y:S01]  /*49b0*/  LDG.E.U8 R95, desc[UR12][R44.64] ;  /* 0x0000000c2c5f7981 */ /* 0x000362000c1e1100 */
[----:B0-----:R-:W-:-:S03]  /*49c0*/  IADD3 R42, P2, R183, UR4, RZ ;  /* 0x00000004b72a7c10 */ /* 0x001fc6000ff5e0ff */
[----:B------:R-:W5:Y:S01]  /*49d0*/  LDL R236, [R1+0x210] ;  /* 0x0002100001ec7983 */ /* 0x000f620000100800 */
[----:B------:R-:W-:Y:S02]  /*49e0*/  IADD3.X R43, R182, UR8, RZ, P2, !PT ;  /* 0x00000008b62b7c10 */ /* 0x000fe400097fe4ff */
[----:B-1----:R-:W-:Y:S01]  /*49f0*/  IADD3 R46, P1, R185, UR4, RZ ;  /* 0x00000004b92e7c10 */ /* 0x002fe2000ff3e0ff */
        /* <DEDUP_REMOVED lines=40> */
[----:B0-----:R-:W-:-:S04]  /*4c80*/  IADD3 R42, P2, R209, UR4, RZ ;  /* 0x00000004d12a7c10 */ /* 0x001fc8000ff5e0ff */
[----:B------:R-:W-:Y:S02]  /*4c90*/  IADD3.X R43, R207, UR8, RZ, P2, !PT ;  /* 0x00000008cf2b7c10 */ /* 0x000fe400097fe4ff */
[----:B-1----:R-:W-:Y:S02]  /*4ca0*/  IADD3 R46, P1, R213, UR4, RZ ;  /* 0x00000004d52e7c10 */ /* 0x002fe4000ff3e0ff */
[----:B------:R-:W-:Y:S01]  /*4cb0*/  IADD3 R44, P2, R217, UR4, RZ ;  /* 0x00000004d92c7c10 */ /* 0x000fe2000ff5e0ff */
[----:B------:R0:W5:Y:S01]  /*4cc0*/  LDG.E.U8 R134, desc[UR12][R42.64] ;  /* 0x0000000c2a867981 */ /* 0x000162000c1e1100 */
[----:B------:R-:W-:Y:S02]  /*4cd0*/  IADD3.X R47, R211, UR8, RZ, P1, !PT ;  /* 0x00000008d32f7c10 */ /* 0x000fe40008ffe4ff */
[----:B------:R-:W-:-:S03]  /*4ce0*/  IADD3.X R45, R215, UR8, RZ, P2, !PT ;  /* 0x00000008d72d7c10 */ /* 0x000fc600097fe4ff */
[----:B------:R1:W5:Y:S01]  /*4cf0*/  LDG.E.U8 R135, desc[UR12][R46.64] ;  /* 0x0000000c2e877981 */ /* 0x000362000c1e1100 */
[----:B0-----:R-:W-:-:S03]  /*4d00*/  IADD3 R42, P1, R221, UR4, RZ ;  /* 0x00000004dd2a7c10 */ /* 0x001fc6000ff3e0ff */
[----:B------:R0:W5:Y:S01]  /*4d10*/  LDG.E.U8 R136, desc[UR12][R44.64] ;  /* 0x0000000c2c887981 */ /* 0x000162000c1e1100 */
[----:B------:R-:W-:Y:S02]  /*4d20*/  IADD3.X R43, R219, UR8, RZ, P1, !PT ;  /* 0x00000008db2b7c10 */ /* 0x000fe40008ffe4ff */
[----:B-1----:R-:W-:-:S03]  /*4d30*/  IADD3 R46, P2, R225, UR4, RZ ;  /* 0x00000004e12e7c10 */ /* 0x002fc6000ff5e0ff */
[----:B------:R1:W5:Y:S01]  /*4d40*/  LDG.E.U8 R137, desc[UR12][R42.64] ;  /* 0x0000000c2a897981 */ /* 0x000362000c1e1100 */
[----:B0-----:R-:W-:Y:S02]  /*4d50*/  IADD3 R44, P1, R231, UR4, RZ ;  /* 0x00000004e72c7c10 */ /* 0x001fe4000ff3e0ff */
[----:B------:R-:W-:Y:S02]  /*4d60*/  IADD3.X R47, R223, UR8, RZ, P2, !PT ;  /* 0x00000008df2f7c10 */ /* 0x000fe400097fe4ff */
[----:B------:R-:W-:-:S03]  /*4d70*/  IADD3.X R45, R227, UR8, RZ, P1, !PT ;  /* 0x00000008e32d7c10 */ /* 0x000fc60008ffe4ff */
[----:B------:R0:W5:Y:S01]  /*4d80*/  LDG.E.U8 R138, desc[UR12][R46.64] ;  /* 0x0000000c2e8a7981 */ /* 0x000162000c1e1100 */
[----:B-1----:R-:W-:-:S03]  /*4d90*/  IADD3 R42, P2, R235, UR4, RZ ;  /* 0x00000004eb2a7c10 */ /* 0x002fc6000ff5e0ff */
[----:B------:R1:W5:Y:S01]  /*4da0*/  LDG.E.U8 R139, desc[UR12][R44.64] ;  /* 0x0000000c2c8b7981 */ /* 0x000362000c1e1100 */
[----:B------:R-:W-:Y:S02]  /*4db0*/  IADD3.X R43, R233, UR8, RZ, P2, !PT ;  /* 0x00000008e92b7c10 */ /* 0x000fe400097fe4ff */
[----:B0-----:R-:W-:-:S03]  /*4dc0*/  IADD3 R46, P1, R240, UR4, RZ ;  /* 0x00000004f02e7c10 */ /* 0x001fc6000ff3e0ff */
[----:B------:R0:W5:Y:S01]  /*4dd0*/  LDG.E.U8 R140, desc[UR12][R42.64] ;  /* 0x0000000c2a8c7981 */ /* 0x000162000c1e1100 */
[----:B-1----:R-:W-:Y:S02]  /*4de0*/  IADD3 R44, P2, R244, UR4, RZ ;  /* 0x00000004f42c7c10 */ /* 0x002fe4000ff5e0ff */
[----:B------:R-:W-:Y:S02]  /*4df0*/  IADD3.X R47, R238, UR8, RZ, P1, !PT ;  /* 0x00000008ee2f7c10 */ /* 0x000fe40008ffe4ff */
[----:B------:R-:W-:Y:S02]  /*4e00*/  IADD3.X R45, R242, UR8, RZ, P2, !PT ;  /* 0x00000008f22d7c10 */ /* 0x000fe400097fe4ff */
[----:B0-----:R-:W-:Y:S01]  /*4e10*/  IADD3 R42, P1, R248, UR4, RZ ;  /* 0x00000004f82a7c10 */ /* 0x001fe2000ff3e0ff */
[----:B------:R0:W5:Y:S03]  /*4e20*/  LDG.E.U8 R141, desc[UR12][R46.64] ;  /* 0x0000000c2e8d7981 */ /* 0x000166000c1e1100 */
[----:B------:R-:W-:Y:S01]  /*4e30*/  IADD3.X R43, R246, UR8, RZ, P1, !PT ;  /* 0x00000008f62b7c10 */ /* 0x000fe20008ffe4ff */
[----:B------:R2:W5:Y:S01]  /*4e40*/  LDG.E.U8 R142, desc[UR12][R44.64] ;  /* 0x0000000c2c8e7981 */ /* 0x000562000c1e1100 */
[----:B0-----:R-:W-:-:S02]  /*4e50*/  IADD3 R46, P2, R250, UR4, RZ ;  /* 0x00000004fa2e7c10 */ /* 0x001fc4000ff5e0ff */
[----:B--2---:R-:W-:Y:S02]  /*4e60*/  IADD3 R44, P1, R143, UR4, RZ ;  /* 0x000000048f2c7c10 */ /* 0x004fe4000ff3e0ff */
[----:B------:R-:W-:Y:S01]  /*4e70*/  IADD3.X R47, R249, UR8, RZ, P2, !PT ;  /* 0x00000008f92f7c10 */ /* 0x000fe200097fe4ff */
[----:B------:R3:W2:Y:S01]  /*4e80*/  LDG.E.U8 R143, desc[UR12][R42.64] ;  /* 0x0000000c2a8f7981 */ /* 0x0006a2000c1e1100 */
[----:B------:R-:W-:Y:S02]  /*4e90*/  IADD3.X R45, R251, UR8, RZ, P1, !PT ;  /* 0x00000008fb2d7c10 */ /* 0x000fe40008ffe4ff */
[----:B----4-:R-:W-:Y:S01]  /*4ea0*/  IADD3 R88, P1, R88, UR4, RZ ;  /* 0x0000000458587c10 */ /* 0x010fe2000ff3e0ff */
[----:B------:R0:W4:Y:S01]  /*4eb0*/  LDG.E.U8 R144, desc[UR12][R46.64] ;  /* 0x0000000c2e907981 */ /* 0x000122000c1e1100 */
[----:B---3--:R-:W-:Y:S02]  /*4ec0*/  IADD3 R42, P2, R89, UR4, RZ ;  /* 0x00000004592a7c10 */ /* 0x008fe4000ff5e0ff */
[----:B-----5:R-:W-:-:S02]  /*4ed0*/  IADD3.X R89, R146, UR8, RZ, P1, !PT ;  /* 0x0000000892597c10 */ /* 0x020fc40008ffe4ff */
[----:B------:R-:W-:Y:S02]  /*4ee0*/  IADD3.X R43, R145, UR8, RZ, P2, !PT ;  /* 0x00000008912b7c10 */ /* 0x000fe400097fe4ff */
[----:B0-----:R-:W-:Y:S01]  /*4ef0*/  IADD3 R46, P2, R220, UR4, RZ ;  /* 0x00000004dc2e7c10 */ /* 0x001fe2000ff5e0ff */
[----:B------:R-:W3:Y:S03]  /*4f00*/  LDG.E.U8 R145, desc[UR12][R44.64] ;  /* 0x0000000c2c917981 */ /* 0x000ee6000c1e1100 */
[----:B------:R-:W-:Y:S01]  /*4f10*/  IADD3.X R47, R147, UR8, RZ, P2, !PT ;  /* 0x00000008932f7c10 */ /* 0x000fe200097fe4ff */
[----:B------:R-:W5:Y:S04]  /*4f20*/  LDG.E.U8 R146, desc[UR12][R42.64] ;  /* 0x0000000c2a927981 */ /* 0x000f68000c1e1100 */
[----:B------:R0:W5:Y:S04]  /*4f30*/  LDG.E.U8 R147, desc[UR12][R88.64] ;  /* 0x0000000c58937981 */ /* 0x000168000c1e1100 */
[----:B------:R-:W2:Y:S01]  /*4f40*/  LDL R220, [R1+0x68] ;  /* 0x0000680001dc7983 */ /* 0x000ea20000100800 */
[----:B0-----:R-:W-:-:S03]  /*4f50*/  IADD3 R88, P2, R214, UR4, RZ ;  /* 0x00000004d6587c10 */ /* 0x001fc6000ff5e0ff */
[----:B------:R-:W4:Y:S01]  /*4f60*/  LDL R214, [R1+0x4c] ;  /* 0x00004c0001d67983 */ /* 0x000f220000100800 */
[----:B------:R-:W-:-:S03]  /*4f70*/  IADD3 R42, P3, R216, UR4, RZ ;  /* 0x00000004d82a7c10 */ /* 0x000fc6000ff7e0ff */
[----:B------:R-:W3:Y:S01]  /*4f80*/  LDL R216, [R1+0x54] ;  /* 0x0000540001d87983 */ /* 0x000ee20000100800 */
[----:B------:R-:W-:-:S03]  /*4f90*/  IADD3 R44, P1, R218, UR4, RZ ;  /* 0x00000004da2c7c10 */ /* 0x000fc6000ff3e0ff */
[----:B------:R-:W5:Y:S01]  /*4fa0*/  LDL R218, [R1+0x5c] ;  /* 0x00005c0001da7983 */ /* 0x000f620000100800 */
[----:B------:R-:W-:Y:S02]  /*4fb0*/  IADD3.X R43, R148, UR8, RZ, P3, !PT ;  /* 0x00000008942b7c10 */ /* 0x000fe40009ffe4ff */
[----:B------:R-:W-:Y:S01]  /*4fc0*/  IADD3.X R45, R151, UR8, RZ, P1, !PT ;  /* 0x00000008972d7c10 */ /* 0x000fe20008ffe4ff */
[----:B------:R0:W2:Y:S01]  /*4fd0*/  LDG.E.U8 R148, desc[UR12][R46.64] ;  /* 0x0000000c2e947981 */ /* 0x0000a2000c1e1100 */
[----:B------:R-:W-:-:S03]  /*4fe0*/  IADD3.X R89, R149, UR8, RZ, P2, !PT ;  /* 0x0000000895597c10 */ /* 0x000fc600097fe4ff */
[----:B------:R1:W2:Y:S01]  /*4ff0*/  LDG.E.U8 R151, desc[UR12][R42.64] ;  /* 0x0000000c2a977981 */ /* 0x0002a2000c1e1100 */
[----:B------:R-:W-:-:S03]  /*5000*/  VIADD R3, R12, UR16 ;  /* 0x000000100c037c36 */ /* 0x000fc60008000000 */
[----:B------:R1:W2:Y:S01]  /*5010*/  LDG.E.U8 R149, desc[UR12][R44.64] ;  /* 0x0000000c2c957981 */ /* 0x0002a2000c1e1100 */
[----:B0-----:R-:W-:-:S03]  /*5020*/  IADD3 R46, P2, R210, UR4, RZ ;  /* 0x00000004d22e7c10 */ /* 0x001fc6000ff5e0ff */
[----:B------:R-:W2:Y:S01]  /*5030*/  LDG.E.U8 R88, desc[UR12][R88.64] ;  /* 0x0000000c58587981 */ /* 0x000ea2000c1e1100 */
[----:B-1----:R-:W-:-:S04]  /*5040*/  IADD3 R42, P1, R212, UR4, RZ ;  /* 0x00000004d42a7c10 */ /* 0x002fc8000ff3e0ff */
[----:B------:R-:W-:Y:S01]  /*5050*/  IADD3.X R43, R208, UR8, RZ, P1, !PT ;  /* 0x00000008d02b7c10 */ /* 0x000fe20008ffe4ff */
[----:B------:R-:W-:Y:S01]  /*5060*/  VIADD R44, R11, UR16 ;  /* 0x000000100b2c7c36 */ /* 0x000fe20008000000 */
[----:B------:R-:W-:-:S03]  /*5070*/  IADD3.X R47, R206, UR8, RZ, P2, !PT ;  /* 0x00000008ce2f7c10 */ /* 0x000fc600097fe4ff */
[----:B------:R0:W2:Y:S01]  /*5080*/  LDG.E.U8 R89, desc[UR12][R42.64] ;  /* 0x0000000c2a597981 */ /* 0x0000a2000c1e1100 */
[----:B------:R-:W-:Y:S01]  /*5090*/  IADD3 R44, P1, R44, UR4, RZ ;  /* 0x000000042c2c7c10 */ /* 0x000fe2000ff3e0ff */
[----:B------:R-:W-:Y:S02]  /*50a0*/  VIADD R5, R11, UR9 ;  /* 0x000000090b057c36 */ /* 0x000fe40008000000 */
[----:B------:R1:W2:Y:S01]  /*50b0*/  LDG.E.U8 R206, desc[UR12][R46.64] ;  /* 0x0000000c2ece7981 */ /* 0x0002a2000c1e1100 */
[----:B------:R-:W-:Y:S02]  /*50c0*/  IADD3.X R45, R15, UR8, RZ, P1, !PT ;  /* 0x000000080f2d7c10 */ /* 0x000fe40008ffe4ff */
[----:B0-----:R-:W-:Y:S01]  /*50d0*/  IADD3 R42, P2, R3, UR4, RZ ;  /* 0x00000004032a7c10 */ /* 0x001fe2000ff5e0ff */
[----:B------:R-:W-:Y:S01]  /*50e0*/  VIADD R3, R12, UR9 ;  /* 0x000000090c037c36 */ /* 0x000fe20008000000 */
[----:B------:R-:W-:Y:S01]  /*50f0*/  UIMAD UR9, UR16, 0x3, URZ ;  /* 0x00000003100978a4 */ /* 0x000fe2000f8e023f */
[----:B------:R0:W2:Y:S01]  /*5100*/  LDG.E.U8 R208, desc[UR12][R44.64] ;  /* 0x0000000c2cd07981 */ /* 0x0000a2000c1e1100 */
[----:B------:R-:W-:-:S02]  /*5110*/  IADD3.X R43, R16, UR8, RZ, P2, !PT ;  /* 0x00000008102b7c10 */ /* 0x000fc400097fe4ff */
[----:B-1----:R-:W-:-:S03]  /*5120*/  IADD3 R46, P1, R5, UR4, RZ ;  /* 0x00000004052e7c10 */ /* 0x002fc6000ff3e0ff */
[----:B------:R1:W2:Y:S01]  /*5130*/  LDG.E.U8 R210, desc[UR12][R42.64] ;  /* 0x0000000c2ad27981 */ /* 0x0002a2000c1e1100 */
[----:B------:R-:W-:Y:S02]  /*5140*/  IADD3.X R47, R17, UR8, RZ, P1, !PT ;  /* 0x00000008112f7c10 */ /* 0x000fe40008ffe4ff */
[----:B0-----:R-:W-:-:S03]  /*5150*/  IADD3 R44, P2, R3, UR4, RZ ;  /* 0x00000004032c7c10 */ /* 0x001fc6000ff5e0ff */
[----:B------:R-:W2:Y:S01]  /*5160*/  LDG.E.U8 R46, desc[UR12][R46.64] ;  /* 0x0000000c2e2e7981 */ /* 0x000ea2000c1e1100 */
[----:B-1----:R-:W-:Y:S01]  /*5170*/  VIADD R42, R11, UR9 ;  /* 0x000000090b2a7c36 */ /* 0x002fe20008000000 */
[----:B------:R-:W-:-:S04]  /*5180*/  IADD3.X R45, R18, UR8, RZ, P2, !PT ;  /* 0x00000008122d7c10 */ /* 0x000fc800097fe4ff */
[----:B------:R-:W-:Y:S01]  /*5190*/  IADD3 R42, P1, R42, UR4, RZ ;  /* 0x000000042a2a7c10 */ /* 0x000fe2000ff3e0ff */
[----:B------:R0:W2:Y:S03]  /*51a0*/  LDG.E.U8 R47, desc[UR12][R44.64] ;  /* 0x0000000c2c2f7981 */ /* 0x0000a6000c1e1100 */
[----:B------:R-:W-:-:S05]  /*51b0*/  IADD3.X R43, R19, UR8, RZ, P1, !PT ;  /* 0x00000008132b7c10 */ /* 0x000fca0008ffe4ff */
[----:B------:R1:W2:Y:S01]  /*51c0*/  LDG.E.U8 R212, desc[UR12][R42.64] ;  /* 0x0000000c2ad47981 */ /* 0x0002a2000c1e1100 */
[----:B0-----:R-:W-:-:S05]  /*51d0*/  VIADD R44, R12, UR9 ;  /* 0x000000090c2c7c36 */ /* 0x001fca0008000000 */
[----:B------:R-:W-:Y:S02]  /*51e0*/  IADD3 R44, P2, R44, UR4, RZ ;  /* 0x000000042c2c7c10 */ /* 0x000fe4000ff5e0ff */
[----:B-1----:R-:W-:Y:S02]  /*51f0*/  IADD3 R42, P1, R229, UR4, RZ ;  /* 0x00000004e52a7c10 */ /* 0x002fe4000ff3e0ff */
[----:B------:R-:W-:Y:S02]  /*5200*/  IADD3.X R45, R20, UR8, RZ, P2, !PT ;  /* 0x00000008142d7c10 */ /* 0x000fe400097fe4ff */
[----:B------:R-:W-:-:S03]  /*5210*/  IADD3.X R43, R228, UR8, RZ, P1, !PT ;  /* 0x00000008e42b7c10 */ /* 0x000fc60008ffe4ff */
[----:B------:R-:W2:Y:S04]  /*5220*/  LDG.E.U8 R44, desc[UR12][R44.64] ;  /* 0x0000000c2c2c7981 */ /* 0x000ea8000c1e1100 */
[----:B------:R0:W2:Y:S02]  /*5230*/  LDG.E.U8 R45, desc[UR12][R42.64] ;  /* 0x0000000c2a2d7981 */ /* 0x0000a4000c1e1100 */
[----:B0-----:R-:W-:-:S04]  /*5240*/  IADD3 R42, P1, R226, UR4, RZ ;  /* 0x00000004e22a7c10 */ /* 0x001fc8000ff3e0ff */
[----:B----4-:R-:W-:-:S05]  /*5250*/  IADD3.X R43, R214, UR8, RZ, P1, !PT ;  /* 0x00000008d62b7c10 */ /* 0x010fca0008ffe4ff */
[----:B------:R0:W4:Y:S02]  /*5260*/  LDG.E.U8 R214, desc[UR12][R42.64] ;  /* 0x0000000c2ad67981 */ /* 0x000124000c1e1100 */
[----:B0-----:R-:W-:-:S04]  /*5270*/  IADD3 R42, P1, R224, UR4, RZ ;  /* 0x00000004e02a7c10 */ /* 0x001fc8000ff3e0ff */
[----:B---3--:R-:W-:-:S05]  /*5280*/  IADD3.X R43, R216, UR8, RZ, P1, !PT ;  /* 0x00000008d82b7c10 */ /* 0x008fca0008ffe4ff */
[----:B------:R0:W3:Y:S02]  /*5290*/  LDG.E.U8 R216, desc[UR12][R42.64] ;  /* 0x0000000c2ad87981 */ /* 0x0000e4000c1e1100 */
[----:B0-----:R-:W-:-:S04]  /*52a0*/  IADD3 R42, P1, R222, UR4, RZ ;  /* 0x00000004de2a7c10 */ /* 0x001fc8000ff3e0ff */
[----:B-----5:R-:W-:-:S05]  /*52b0*/  IADD3.X R43, R218, UR8, RZ, P1, !PT ;  /* 0x00000008da2b7c10 */ /* 0x020fca0008ffe4ff */
[----:B------:R2:W5:Y:S02]  /*52c0*/  LDG.E.U8 R218, desc[UR12][R42.64] ;  /* 0x0000000c2ada7981 */ /* 0x000564000c1e1100 */
[----:B--2---:R-:W-:-:S04]  /*52d0*/  IADD3 R42, P1, R220, UR4, RZ ;  /* 0x00000004dc2a7c10 */ /* 0x004fc8000ff3e0ff */
[----:B------:R-:W-:-:S05]  /*52e0*/  IADD3.X R43, R30, UR8, RZ, P1, !PT ;  /* 0x000000081e2b7c10 */ /* 0x000fca0008ffe4ff */
[----:B------:R0:W2:Y:S01]  /*52f0*/  LDG.E.U8 R42, desc[UR12][R42.64] ;  /* 0x0000000c2a2a7981 */ /* 0x0000a2000c1e1100 */
[----:B------:R-:W1:Y:S01]  /*5300*/  S2R R220, SR_TID.X ;  /* 0x0000000000dc7919 */ /* 0x000e620000002100 */
[----:B------:R-:W0:Y:S01]  /*5310*/  S2R R228, SR_TID.X ;  /* 0x0000000000e47919 */ /* 0x000e220000002100 */
[----:B------:R-:W0:Y:S01]  /*5320*/  S2UR UR9, SR_CgaCtaId ;  /* 0x00000000000979c3 */ /* 0x000e220000008800 */
[----:B------:R-:W-:Y:S01]  /*5330*/  UMOV UR8, 0x400 ;  /* 0x0000040000087882 */ /* 0x000fe20000000000 */
[C---:B-1----:R-:W-:Y:S02]  /*5340*/  LOP3.LUT R222, R220.reuse, 0x60, RZ, 0xc0, !PT ;  /* 0x00000060dcde7812 */ /* 0x042fe400078ec0ff */
[C---:B------:R-:W-:Y:S01]  /*5350*/  LOP3.LUT R5, R220.reuse, 0x7, RZ, 0xc0, !PT ;  /* 0x00000007dc057812 */ /* 0x040fe200078ec0ff */
[----:B------:R-:W-:-:S04]  /*5360*/  IMAD.SHL.U32 R30, R220, 0x2, RZ ;  /* 0x00000002dc1e7824 */ /* 0x000fc800078e00ff */
[----:B------:R-:W-:-:S04]  /*5370*/  IMAD R3, R222, 0x4, R5 ;  /* 0x00000004de037824 */ /* 0x000fc800078e0205 */
[----:B------:R-:W-:Y:S01]  /*5380*/  IMAD.SHL.U32 R3, R3, 0x10, RZ ;  /* 0x0000001003037824 */ /* 0x000fe200078e00ff */
[----:B------:R-:W-:Y:S01]  /*5390*/  SHF.R.S32.HI R226, RZ, 0x1, R220 ;  /* 0x00000001ffe27819 */ /* 0x000fe200000114dc */
[----:B------:R-:W-:-:S03]  /*53a0*/  IMAD.SHL.U32 R230, R220, 0x40, RZ ;  /* 0x00000040dce67824 */ /* 0x000fc600078e00ff */
[----:B------:R-:W-:Y:S02]  /*53b0*/  LOP3.LUT R3, R3, 0x30, R30, 0x78, !PT ;  /* 0x0000003003037812 */ /* 0x000fe400078e781e */
[----:B------:R-:W-:-:S03]  /*53c0*/  SGXT R226, R226, 0x1 ;  /* 0x00000001e2e2781a */ /* 0x000fc60000000200 */
[----:B------:R-:W-:Y:S01]  /*53d0*/  IMAD R5, R5, 0x100, R3 ;  /* 0x0000010005057824 */ /* 0x000fe200078e0203 */
[----:B------:R-:W-:Y:S02]  /*53e0*/  LOP3.LUT R3, R230, 0x40, RZ, 0xc0, !PT ;  /* 0x00000040e6037812 */ /* 0x000fe400078ec0ff */
[----:B------:R-:W-:Y:S02]  /*53f0*/  LOP3.LUT R30, R220, 0x4, RZ, 0xc0, !PT ;  /* 0x00000004dc1e7812 */ /* 0x000fe400078ec0ff */
[----:B------:R-:W-:Y:S01]  /*5400*/  LOP3.LUT R3, R3, 0x120, R226, 0xf8, !PT ;  /* 0x0000012003037812 */ /* 0x000fe200078ef8e2 */
[----:B0-----:R-:W-:-:S04]  /*5410*/  ULEA UR8, UR9, UR8, 0x18 ;  /* 0x0000000809087291 */ /* 0x001fc8000f8ec03f */
[----:B------:R-:W-:Y:S01]  /*5420*/  IMAD R3, R30, 0x80, R3 ;  /* 0x000000801e037824 */ /* 0x000fe200078e0203 */
[----:B------:R-:W-:Y:S01]  /*5430*/  LOP3.LUT R30, R228, 0x7f, RZ, 0xc0, !PT ;  /* 0x0000007fe41e7812 */ /* 0x000fe200078ec0ff */
[----:B------:R-:W-:Y:S01]  /*5440*/  BAR.SYNC.DEFER_BLOCKING 0x0 ;  /* 0x0000000000007b1d */ /* 0x000fe20000010000 */
[----:B------:R-:W-:-:S05]  /*5450*/  SHF.R.S32.HI R224, RZ, 0x3, R220 ;  /* 0x00000003ffe07819 */ /* 0x000fca00000114dc */
[----:B------:R-:W-:Y:S01]  /*5460*/  UMOV UR9, 0x400 ;  /* 0x0000040000097882 */ /* 0x000fe20000000000 */
[----:B------:R-:W-:Y:S01]  /*5470*/  LOP3.LUT R229, R220, 0x7f, RZ, 0xc0, !PT ;  /* 0x0000007fdce57812 */ /* 0x000fe200078ec0ff */
[----:B------:R-:W2:Y:S04]  /*5480*/  LDL R228, [R1+0x1f0] ;  /* 0x0001f00001e47983 */ /* 0x000ea80000100800 */
[----:B------:R0:W-:Y:S04]  /*5490*/  STS.U8 [R30+UR8+0x4880], R2 ;  /* 0x004880021e007988 */ /* 0x0001e80008000008 */
[----:B------:R1:W-:Y:S01]  /*54a0*/  STS.U8 [R30+UR8+0x4000], R4 ;  /* 0x004000041e007988 */ /* 0x0003e20008000008 */
[----:B0-----:R-:W-:-:S03]  /*54b0*/  LOP3.LUT R2, R30, 0x10, RZ, 0x3c, !PT ;  /* 0x000000101e027812 */ /* 0x001fc600078e3cff */
[----:B------:R-:W-:Y:S01]  /*54c0*/  STS.U8 [R30+UR8+0x4080], R7 ;  /* 0x004080071e007988 */ /* 0x000fe20008000008 */
[----:B-1----:R-:W-:-:S03]  /*54d0*/  LOP3.LUT R4, R30, 0x20, RZ, 0x3c, !PT ;  /* 0x000000201e047812 */ /* 0x002fc600078e3cff */
[----:B------:R-:W-:Y:S04]  /*54e0*/  STS.U8 [R30+UR8+0x4800], R29 ;  /* 0x0048001d1e007988 */ /* 0x000fe80008000008 */
        /* <DEDUP_REMOVED lines=11> */
[----:B------:R0:W-:Y:S04]  /*55a0*/  STS.U8 [R2+UR8+0x5980], R146 ;  /* 0x0059809202007988 */ /* 0x0001e80008000008 */
[----:B------:R-:W-:Y:S04]  /*55b0*/  STS.U8 [R4+UR8+0x4200], R46 ;  /* 0x0042002e04007988 */ /* 0x000fe80008000008 */
[----:B------:R-:W-:Y:S01]  /*55c0*/  STS.U8 [R4+UR8+0x4280], R47 ;  /* 0x0042802f04007988 */ /* 0x000fe20008000008 */
[----:B0-----:R-:W-:-:S03]  /*55d0*/  LOP3.LUT R2, R30, 0x30, RZ, 0x3c, !PT ;  /* 0x000000301e027812 */ /* 0x001fc600078e3cff */
[----:B------:R-:W-:Y:S04]  /*55e0*/  STS.U8 [R4+UR8+0x4a00], R41 ;  /* 0x004a002904007988 */ /* 0x000fe80008000008 */
[----:B------:R-:W-:Y:S04]  /*55f0*/  STS.U8 [R4+UR8+0x4a80], R40 ;  /* 0x004a802804007988 */ /* 0x000fe80008000008 */
[----:B------:R-:W-:Y:S04]  /*5600*/  STS.U8 [R4+UR8+0x5200], R129 ;  /* 0x0052008104007988 */ /* 0x000fe80008000008 */
[----:B------:R-:W-:Y:S04]  /*5610*/  STS.U8 [R4+UR8+0x5280], R130 ;  /* 0x0052808204007988 */ /* 0x000fe80008000008 */
[----:B------:R-:W-:Y:S04]  /*5620*/  STS.U8 [R4+UR8+0x5a00], R147 ;  /* 0x005a009304007988 */ /* 0x000fe80008000008 */
[----:B------:R0:W-:Y:S01]  /*5630*/  STS.U8 [R4+UR8+0x5a80], R148 ;  /* 0x005a809404007988 */ /* 0x0001e20008000008 */
[----:B------:R-:W-:-:S03]  /*5640*/  LOP3.LUT R7, R30, 0x70, RZ, 0x3c, !PT ;  /* 0x000000701e077812 */ /* 0x000fc600078e3cff */
[----:B------:R-:W-:Y:S01]  /*5650*/  STS.U8 [R2+UR8+0x4300], R212 ;  /* 0x004300d402007988 */ /* 0x000fe20008000008 */
[----:B------:R-:W-:Y:S01]  /*5660*/  SGXT R224, R224, 0x1 ;  /* 0x00000001e0e0781a */ /* 0x000fe20000000200 */
[----:B------:R-:W-:Y:S02]  /*5670*/  ULEA UR9, UR10, UR9, 0x18 ;  /* 0x000000090a097291 */ /* 0x000fe4000f8ec03f */
[----:B------:R-:W2:Y:S01]  /*5680*/  LDL R208, [R1+0x160] ;  /* 0x0001600001d07983 */ /* 0x000ea20000100800 */
[----:B0-----:R-:W-:-:S03]  /*5690*/  LOP3.LUT R4, R30, 0x40, RZ, 0x3c, !PT ;  /* 0x000000401e047812 */ /* 0x001fc600078e3cff */
        /* <DEDUP_REMOVED lines=15> */
[----:B------:R0:W-:Y:S04]  /*5790*/  STS.U8 [R4+UR8+0x5c80], R89 ;  /* 0x005c805904007988 */ /* 0x0001e80008000008 */
[----:B------:R-:W-:Y:S01]  /*57a0*/  STS.U8 [R2+UR8+0x4500], R37 ;  /* 0x0045002502007988 */ /* 0x000fe20008000008 */
[----:B------:R-:W-:Y:S01]  /*57b0*/  LOP3.LUT R43, R224, 0x90, RZ, 0xc0, !PT ;  /* 0x00000090e02b7812 */ /* 0x000fe200078ec0ff */
[----:B------:R-:W-:-:S02]  /*57c0*/  USHF.R.S32.HI UR10, URZ, 0x1f, UR5 ;  /* 0x0000001f3f0a7899 */ /* 0x000fc40008011405 */
        /* <DEDUP_REMOVED lines=15> */
[----:B----4-:R-:W-:Y:S04]  /*58c0*/  STS.U8 [R4+UR8+0x5e00], R214 ;  /* 0x005e00d604007988 */ /* 0x010fe80008000008 */
[----:B---3--:R0:W-:Y:S04]  /*58d0*/  STS.U8 [R4+UR8+0x5e80], R216 ;  /* 0x005e80d804007988 */ /* 0x0081e80008000008 */
[----:B------:R-:W-:Y:S04]  /*58e0*/  STS.U8 [R7+UR8+0x4700], R33 ;  /* 0x0047002107007988 */ /* 0x000fe80008000008 */
[----:B------:R-:W-:Y:S04]  /*58f0*/  STS.U8 [R7+UR8+0x4780], R32 ;  /* 0x0047802007007988 */ /* 0x000fe80008000008 */
[----:B------:R-:W-:Y:S04]  /*5900*/  STS.U8 [R7+UR8+0x4f00], R99 ;  /* 0x004f006307007988 */ /* 0x000fe80008000008 */
[----:B------:R-:W-:Y:S04]  /*5910*/  STS.U8 [R7+UR8+0x4f80], R124 ;  /* 0x004f807c07007988 */ /* 0x000fe80008000008 */
[----:B------:R-:W-:Y:S04]  /*5920*/  STS.U8 [R7+UR8+0x5700], R141 ;  /* 0x0057008d07007988 */ /* 0x000fe80008000008 */
[----:B------:R-:W-:Y:S04]  /*5930*/  STS.U8 [R7+UR8+0x5780], R142 ;  /* 0x0057808e07007988 */ /* 0x000fe80008000008 */
[----:B-----5:R1:W-:Y:S04]  /*5940*/  STS.U8 [R7+UR8+0x5f00], R218 ;  /* 0x005f00da07007988 */ /* 0x0203e80008000008 */
[----:B--2---:R-:W-:Y:S01]  /*5950*/  STS.U8 [R7+UR8+0x5f80], R42 ;  /* 0x005f802a07007988 */ /* 0x004fe20008000008 */
[----:B------:R-:W-:Y:S01]  /*5960*/  BAR.SYNC.DEFER_BLOCKING 0x0 ;  /* 0x0000000000007b1d */ /* 0x000fe20000010000 */
[----:B------:R-:W-:-:S05]  /*5970*/  LOP3.LUT R43, R43, 0x10, R220, 0x78, !PT ;  /* 0x000000102b2b7812 */ /* 0x000fca00078e78dc */
[----:B------:R-:W-:Y:S01]  /*5980*/  IMAD.IADD R3, R3, 0x1, R43 ;  /* 0x0000000103037824 */ /* 0x000fe200078e022b */
[----:B0-----:R-:W-:Y:S01]  /*5990*/  LOP3.LUT R4, R5, 0x40, RZ, 0x3c, !PT ;  /* 0x0000004005047812 */ /* 0x001fe200078e3cff */
[----:B------:R-:W2:Y:S03]  /*59a0*/  LDL R148, [R1+0x168] ;  /* 0x0001680001947983 */ /* 0x000ea60000100800 */
[----:B------:R-:W-:Y:S01]  /*59b0*/  LOP3.LUT R2, R3, 0x20, RZ, 0x3c, !PT ;  /* 0x0000002003027812 */ /* 0x000fe200078e3cff */
[----:B------:R-:W3:Y:S04]  /*59c0*/  LDL R149, [R1+0x170] ;  /* 0x0001700001957983 */ /* 0x000ee80000100800 */
[----:B------:R-:W4:Y:S04]  /*59d0*/  LDL R214, [R1+0x178] ;  /* 0x0001780001d67983 */ /* 0x000f280000100800 */
[----:B------:R-:W5:Y:S04]  /*59e0*/  LDL R206, [R1+0x188] ;  /* 0x0001880001ce7983 */ /* 0x000f680000100800 */
[----:B------:R-:W0:Y:S04]  /*59f0*/  LDSM.16.M88.4 R32, [R5+UR9+0x4000] ;  /* 0x004000090520783b */ /* 0x000e280008000200 */
[----:B------:R-:W0:Y:S04]  /*5a00*/  LDSM.16.MT88.4 R128, [R3+UR9] ;  /* 0x000000090380783b */ /* 0x000e280008004200 */
[----:B------:R-:W0:Y:S04]  /*5a10*/  LDSM.16.MT88.4 R92, [R3+UR9+0x400] ;  /* 0x00040009035c783b */ /* 0x000e280008004200 */
[----:B------:R-:W0:Y:S04]  /*5a20*/  LDSM.16.MT88.4 R96, [R2+UR9] ;  /* 0x000000090260783b */ /* 0x000e280008004200 */
[----:B------:R-:W0:Y:S04]  /*5a30*/  LDSM.16.MT88.4 R124, [R2+UR9+0x400] ;  /* 0x00040009027c783b */ /* 0x000e280008004200 */
[----:B------:R-:W-:Y:S04]  /*5a40*/  LDSM.16.MT88.4 R40, [R3+UR9+0x800] ;  /* 0x000800090328783b */ /* 0x000fe80008004200 */
[----:B------:R-:W-:Y:S04]  /*5a50*/  LDSM.16.MT88.4 R44, [R3+UR9+0xc00] ;  /* 0x000c0009032c783b */ /* 0x000fe80008004200 */
[----:B------:R-:W0:Y:S04]  /*5a60*/  LDSM.16.MT88.4 R88, [R2+UR9+0x800] ;  /* 0x000800090258783b */ /* 0x000e280008004200 */
[----:B-1----:R-:W5:Y:S04]  /*5a70*/  LDL R218, [R1+0x190] ;  /* 0x0001900001da7983 */ /* 0x002f680000100800 */
[----:B------:R-:W5:Y:S01]  /*5a80*/  LDL R210, [R1+0x184] ;  /* 0x0001840001d27983 */ /* 0x000f620000100800 */
[----:B0-----:R-:W-:-:S03]  /*5a90*/  F2FP.F16.E4M3.UNPACK_B R36, R32 ;  /* 0x00000020ff24723e */ /* 0x001fc600020006ff */
[----:B------:R-:W5:Y:S01]  /*5aa0*/  LDL R212, [R1+0x194] ;  /* 0x0001940001d47983 */ /* 0x000f620000100800 */
[----:B------:R-:W-:Y:S01]  /*5ab0*/  F2FP.F16.E4M3.UNPACK_B R37, R33 ;  /* 0x00000021ff25723e */ /* 0x000fe200020006ff */
[----:B------:R-:W-:Y:S02]  /*5ac0*/  IMAD.MOV.U32 R136, RZ, RZ, R128 ;  /* 0x000000ffff887224 */ /* 0x000fe400078e0080 */
[----:B------:R-:W5:Y:S01]  /*5ad0*/  LDL R216, [R1+0x1b8] ;  /* 0x0001b80001d87983 */ /* 0x000f620000100800 */
[----:B------:R-:W-:Y:S02]  /*5ae0*/  IMAD.MOV.U32 R137, RZ, RZ, R130 ;  /* 0x000000ffff897224 */ /* 0x000fe400078e0082 */
[----:B------:R-:W-:Y:S02]  /*5af0*/  IMAD.MOV.U32 R138, RZ, RZ, R92 ;  /* 0x000000ffff8a7224 */ /* 0x000fe400078e005c */
[----:B------:R-:W-:Y:S02]  /*5b00*/  IMAD.MOV.U32 R139, RZ, RZ, R94 ;  /* 0x000000ffff8b7224 */ /* 0x000fe400078e005e */
[----:B------:R-:W-:-:S02]  /*5b10*/  IMAD.MOV.U32 R140, RZ, RZ, R96 ;  /* 0x000000ffff8c7224 */ /* 0x000fc400078e0060 */
[----:B------:R-:W-:Y:S02]  /*5b20*/  IMAD.MOV.U32 R141, RZ, RZ, R98 ;  /* 0x000000ffff8d7224 */ /* 0x000fe400078e0062 */
[----:B------:R-:W-:Y:S02]  /*5b30*/  IMAD.MOV.U32 R142, RZ, RZ, R124 ;  /* 0x000000ffff8e7224 */ /* 0x000fe400078e007c */
[----:B------:R-:W-:Y:S01]  /*5b40*/  IMAD.MOV.U32 R143, RZ, RZ, R126 ;  /* 0x000000ffff8f7224 */ /* 0x000fe200078e007e */
[-C--:B------:R-:W-:Y:S06]  /*5b50*/  HMMA.16816.F32 R136, R136, R36.reuse, RZ ;  /* 0x000000248888723c */ /* 0x080fec00000018ff */
[----:B------:R-:W-:Y:S01]  /*5b60*/  HMMA.16816.F32 R140, R140, R36, RZ ;  /* 0x000000248c8c723c */ /* 0x000fe200000018ff */
[----:B------:R-:W0:Y:S01]  /*5b70*/  LDSM.16.MT88.4 R36, [R2+UR9+0xc00] ;  /* 0x000c00090224783b */ /* 0x000e220008004200 */
[----:B------:R-:W-:Y:S01]  /*5b80*/  IMAD.MOV.U32 R128, RZ, RZ, R129 ;  /* 0x000000ffff807224 */ /* 0x000fe200078e0081 */
[----:B------:R-:W-:Y:S01]  /*5b90*/  F2FP.F16.E4M3.UNPACK_B R32, R32.H1 ;  /* 0x00000020ff20723e */ /* 0x000fe200030006ff */
[----:B------:R-:W-:Y:S01]  /*5ba0*/  IMAD.MOV.U32 R129, RZ, RZ, R131 ;  /* 0x000000ffff817224 */ /* 0x000fe200078e0083 */
[----:B------:R-:W-:Y:S01]  /*5bb0*/  F2FP.F16.E4M3.UNPACK_B R33, R33.H1 ;  /* 0x00000021ff21723e */ /* 0x000fe200030006ff */
[----:B------:R-:W-:-:S02]  /*5bc0*/  IMAD.MOV.U32 R130, RZ, RZ, R93 ;  /* 0x000000ffff827224 */ /* 0x000fc400078e005d */
[----:B------:R-:W-:Y:S02]  /*5bd0*/  IMAD.MOV.U32 R131, RZ, RZ, R95 ;  /* 0x000000ffff837224 */ /* 0x000fe400078e005f */
[----:B------:R-:W-:Y:S02]  /*5be0*/  IMAD.MOV.U32 R92, RZ, RZ, R97 ;  /* 0x000000ffff5c7224 */ /* 0x000fe400078e0061 */
[----:B------:R-:W-:Y:S02]  /*5bf0*/  IMAD.MOV.U32 R93, RZ, RZ, R99 ;  /* 0x000000ffff5d7224 */ /* 0x000fe400078e0063 */
[----:B------:R-:W-:Y:S01]  /*5c00*/  IMAD.MOV.U32 R94, RZ, RZ, R125 ;  /* 0x000000ffff5e7224 */ /* 0x000fe200078e007d */
[----:B------:R-:W1:Y:S01]  /*5c10*/  LDSM.16.MT88.4 R96, [R3+UR9+0x1000] ;  /* 0x001000090360783b */ /* 0x000e620008004200 */
[----:B------:R-:W-:Y:S02]  /*5c20*/  IMAD.MOV.U32 R95, RZ, RZ, R127 ;  /* 0x000000ffff5f7224 */ /* 0x000fe400078e007f */
[-C--:B------:R-:W-:Y:S01]  /*5c30*/  HMMA.16816.F32 R136, R128, R32.reuse, R136 ;  /* 0x000000208088723c */ /* 0x080fe20000001888 */
[----:B------:R-:W-:Y:S01]  /*5c40*/  IMAD.MOV.U32 R144, RZ, RZ, R88 ;  /* 0x000000ffff907224 */ /* 0x000fe200078e0058 */
[----:B------:R-:W1:Y:S04]  /*5c50*/  LDSM.16.M88.4 R128, [R4+UR9+0x4000] ;  /* 0x004000090480783b */ /* 0x000e680008000200 */
[----:B------:R-:W-:Y:S01]  /*5c60*/  HMMA.16816.F32 R140, R92, R32, R140 ;  /* 0x000000205c8c723c */ /* 0x000fe2000000188c */
[----:B------:R-:W-:Y:S01]  /*5c70*/  IMAD.MOV.U32 R145, RZ, RZ, R90 ;  /* 0x000000ffff917224 */ /* 0x000fe200078e005a */
[----:B------:R-:W1:Y:S05]  /*5c80*/  LDSM.16.MT88.4 R124, [R2+UR9+0x1000] ;  /* 0x00100009027c783b */ /* 0x000e6a0008004200 */
[----:B------:R-:W-:Y:S01]  /*5c90*/  F2FP.F16.E4M3.UNPACK_B R32, R34 ;  /* 0x00000022ff20723e */ /* 0x000fe200020006ff */
[----:B------:R-:W-:Y:S01]  /*5ca0*/  IMAD.MOV.U32 R92, RZ, RZ, R40 ;  /* 0x000000ffff5c7224 */ /* 0x000fe200078e0028 */
[----:B------:R-:W-:Y:S01]  /*5cb0*/  F2FP.F16.E4M3.UNPACK_B R33, R35 ;  /* 0x00000023ff21723e */ /* 0x000fe200020006ff */
[----:B------:R-:W-:-:S02]  /*5cc0*/  IMAD.MOV.U32 R93, RZ, RZ, R42 ;  /* 0x000000ffff5d7224 */ /* 0x000fc400078e002a */
[----:B------:R-:W-:Y:S02]  /*5cd0*/  IMAD.MOV.U32 R94, RZ, RZ, R44 ;  /* 0x000000ffff5e7224 */ /* 0x000fe400078e002c */
[----:B------:R-:W-:Y:S02]  /*5ce0*/  IMAD.MOV.U32 R95, RZ, RZ, R46 ;  /* 0x000000ffff5f7224 */ /* 0x000fe400078e002e */
[----:B0-----:R-:W-:Y:S02]  /*5cf0*/  IMAD.MOV.U32 R146, RZ, RZ, R36 ;  /* 0x000000ffff927224 */ /* 0x001fe400078e0024 */
[----:B------:R-:W-:-:S03]  /*5d00*/  IMAD.MOV.U32 R147, RZ, RZ, R38 ;  /* 0x000000ffff937224 */ /* 0x000fc600078e0026 */
[-C--:B------:R-:W-:Y:S01]  /*5d10*/  HMMA.16816.F32 R136, R92, R32.reuse, R136 ;  /* 0x000000205c88723c */ /* 0x080fe20000001888 */
[----:B------:R-:W0:Y:S05]  /*5d20*/  LDSM.16.MT88.4 R92, [R3+UR9+0x1400] ;  /* 0x00140009035c783b */ /* 0x000e2a0008004200 */
[----:B------:R-:W-:Y:S01]  /*5d30*/  HMMA.16816.F32 R144, R144, R32, R140 ;  /* 0x000000209090723c */ /* 0x000fe2000000188c */
[----:B------:R-:W0:Y:S01]  /*5d40*/  LDSM.16.MT88.4 R140, [R2+UR9+0x1400] ;  /* 0x00140009028c783b */ /* 0x000e220008004200 */
[----:B------:R-:W-:Y:S01]  /*5d50*/  F2FP.F16.E4M3.UNPACK_B R134, R34.H1 ;  /* 0x00000022ff86723e */ /* 0x000fe200030006ff */
[----:B------:R-:W-:Y:S01]  /*5d60*/  IMAD.MOV.U32 R34, RZ, RZ, R45 ;  /* 0x000000ffff227224 */ /* 0x000fe200078e002d */
[----:B------:R-:W-:Y:S01]  /*5d70*/  F2FP.F16.E4M3.UNPACK_B R135, R35.H1 ;  /* 0x00000023ff87723e */ /* 0x000fe200030006ff */
[----:B------:R-:W-:-:S02]  /*5d80*/  IMAD.MOV.U32 R35, RZ, RZ, R47 ;  /* 0x000000ffff237224 */ /* 0x000fc400078e002f */
[----:B------:R-:W-:Y:S01]  /*5d90*/  IMAD.MOV.U32 R32, RZ, RZ, R41 ;  /* 0x000000ffff207224 */ /* 0x000fe200078e0029 */
[----:B------:R-:W-:Y:S01]  /*5da0*/  LDSM.16.MT88.4 R44, [R3+UR9+0x1800] ;  /* 0x00180009032c783b */ /* 0x000fe20008004200 */
[----:B------:R-:W-:Y:S02]  /*5db0*/  IMAD.MOV.U32 R33, RZ, RZ, R43 ;  /* 0x000000ffff217224 */ /* 0x000fe400078e002b */
[----:B------:R-:W-:Y:S02]  /*5dc0*/  IMAD.MOV.U32 R40, RZ, RZ, R89 ;  /* 0x000000ffff287224 */ /* 0x000fe400078e0059 */
[----:B------:R-:W-:Y:S02]  /*5dd0*/  IMAD.MOV.U32 R41, RZ, RZ, R91 ;  /* 0x000000ffff297224 */ /* 0x000fe400078e005b */
[----:B------:R-:W-:Y:S02]  /*5de0*/  IMAD.MOV.U32 R42, RZ, RZ, R37 ;  /* 0x000000ffff2a7224 */ /* 0x000fe400078e0025 */
[----:B------:R-:W-:Y:S01]  /*5df0*/  IMAD.MOV.U32 R43, RZ, RZ, R39 ;  /* 0x000000ffff2b7224 */ /* 0x000fe200078e0027 */
[-C--:B------:R-:W-:Y:S01]  /*5e00*/  HMMA.16816.F32 R32, R32, R134.reuse, R136 ;  /* 0x000000862020723c */ /* 0x080fe20000001888 */
[----:B-1----:R-:W-:Y:S01]  /*5e10*/  IMAD.MOV.U32 R88, RZ, RZ, R96 ;  /* 0x000000ffff587224 */ /* 0x002fe200078e0060 */
[----:B------:R-:W1:Y:S04]  /*5e20*/  LDSM.16.MT88.4 R36, [R2+UR9+0x1800] ;  /* 0x001800090224783b */ /* 0x000e680008004200 */
[----:B------:R-:W-:Y:S01]  /*5e30*/  HMMA.16816.F32 R136, R40, R134, R144 ;  /* 0x000000862888723c */ /* 0x000fe20000001890 */
[----:B------:R-:W-:-:S06]  /*5e40*/  IMAD.MOV.U32 R89, RZ, RZ, R98 ;  /* 0x000000ffff597224 */ /* 0x000fcc00078e0062 */
[----:B------:R-:W-:Y:S01]  /*5e50*/  F2FP.F16.E4M3.UNPACK_B R134, R128 ;  /* 0x00000080ff86723e */ /* 0x000fe200020006ff */
[----:B------:R-:W-:Y:S01]  /*5e60*/  IMAD.MOV.U32 R40, RZ, RZ, R124 ;  /* 0x000000ffff287224 */ /* 0x000fe200078e007c */
[----:B------:R-:W-:Y:S01]  /*5e70*/  F2FP.F16.E4M3.UNPACK_B R135, R129 ;  /* 0x00000081ff87723e */ /* 0x000fe200020006ff */
[----:B------:R-:W-:Y:S02]  /*5e80*/  IMAD.MOV.U32 R41, RZ, RZ, R126 ;  /* 0x000000ffff297224 */ /* 0x000fe400078e007e */
[----:B0-----:R-:W-:Y:S02]  /*5e90*/  IMAD.MOV.U32 R90, RZ, RZ, R92 ;  /* 0x000000ffff5a7224 */ /* 0x001fe400078e005c */
[----:B------:R-:W-:Y:S02]  /*5ea0*/  IMAD.MOV.U32 R91, RZ, RZ, R94 ;  /* 0x000000ffff5b7224 */ /* 0x000fe400078e005e */
[----:B------:R-:W-:Y:S02]  /*5eb0*/  IMAD.MOV.U32 R42, RZ, RZ, R140 ;  /* 0x000000ffff2a7224 */ /* 0x000fe400078e008c */
[----:B------:R-:W-:-:S03]  /*5ec0*/  IMAD.MOV.U32 R43, RZ, RZ, R142 ;  /* 0x000000ffff2b7224 */ /* 0x000fc600078e008e */
[-C--:B------:R-:W-:Y:S01]  /*5ed0*/  HMMA.16816.F32 R88, R88, R134.reuse, R32 ;  /* 0x000000865858723c */ /* 0x080fe20000001820 */
[----:B------:R-:W0:Y:S05]  /*5ee0*/  LDSM.16.MT88.4 R32, [R3+UR9+0x1c00] ;  /* 0x001c00090320783b */ /* 0x000e2a0008004200 */
[----:B------:R-:W-:Y:S01]  /*5ef0*/  HMMA.16816.F32 R136, R40, R134, R136 ;  /* 0x000000862888723c */ /* 0x000fe20000001888 */
[----:B------:R-:W0:Y:S01]  /*5f00*/  LDSM.16.MT88.4 R40, [R2+UR9+0x1c00] ;  /* 0x001c00090228783b */ /* 0x000e220008004200 */
[----:B------:R-:W-:Y:S02]  /*5f10*/  IMAD.MOV.U32 R96, RZ, RZ, R97 ;  /* 0x000000ffff607224 */ /* 0x000fe400078e0061 */
[----:B------:R-:W-:Y:S01]  /*5f20*/  IMAD.MOV.U32 R97, RZ, RZ, R99 ;  /* 0x000000ffff617224 */ /* 0x000fe200078e0063 */
[----:B------:R-:W-:Y:S01]  /*5f30*/  F2FP.F16.E4M3.UNPACK_B R128, R128.H1 ;  /* 0x00000080ff80723e */ /* 0x000fe200030006ff */
[----:B------:R-:W-:Y:S01]  /*5f40*/  IMAD.MOV.U32 R98, RZ, RZ, R93 ;  /* 0x000000ffff627224 */ /* 0x000fe200078e005d */
[----:B------:R-:W-:Y:S01]  /*5f50*/  F2FP.F16.E4M3.UNPACK_B R129, R129.H1 ;  /* 0x00000081ff81723e */ /* 0x000fe200030006ff */
[----:B------:R-:W-:-:S02]  /*5f60*/  IMAD.MOV.U32 R99, RZ, RZ, R95 ;  /* 0x000000ffff637224 */ /* 0x000fc400078e005f */
[----:B------:R-:W-:Y:S02]  /*5f70*/  IMAD.MOV.U32 R92, RZ, RZ, R125 ;  /* 0x000000ffff5c7224 */ /* 0x000fe400078e007d */
[----:B------:R-:W-:Y:S02]  /*5f80*/  IMAD.MOV.U32 R93, RZ, RZ, R127 ;  /* 0x000000ffff5d7224 */ /* 0x000fe400078e007f */
[----:B------:R-:W-:Y:S01]  /*5f90*/  IMAD.MOV.U32 R94, RZ, RZ, R141 ;  /* 0x000000ffff5e7224 */ /* 0x000fe200078e008d */
[----:B------:R-:W-:Y:S01]  /*5fa0*/  LDSM.16.MT88.4 R124, [R3+UR9+0x2400] ;  /* 0x00240009037c783b */ /* 0x000fe20008004200 */
[----:B------:R-:W-:Y:S02]  /*5fb0*/  IMAD.MOV.U32 R95, RZ, RZ, R143 ;  /* 0x000000ffff5f7224 */ /* 0x000fe400078e008f */
[-C--:B------:R-:W-:Y:S01]  /*5fc0*/  HMMA.16816.F32 R96, R96, R128.reuse, R88 ;  /* 0x000000806060723c */ /* 0x080fe20000001858 */
[----:B-1----:R-:W-:Y:S01]  /*5fd0*/  IMAD.MOV.U32 R144, RZ, RZ, R36 ;  /* 0x000000ffff907224 */ /* 0x002fe200078e0024 */
[----:B------:R-:W1:Y:S04]  /*5fe0*/  LDSM.16.MT88.4 R88, [R3+UR9+0x2000] ;  /* 0x002000090358783b */ /* 0x000e680008004200 */
[----:B------:R-:W-:Y:S01]  /*5ff0*/  HMMA.16816.F32 R140, R92, R128, R136 ;  /* 0x000000805c8c723c */ /* 0x000fe20000001888 */
[----:B------:R-:W-:Y:S01]  /*6000*/  IMAD.MOV.U32 R145, RZ, RZ, R38 ;  /* 0x000000ffff917224 */ /* 0x000fe200078e0026 */
[----:B------:R-:W1:Y:S05]  /*6010*/  LDSM.16.M88.4 R92, [R5+UR9+0x4080] ;  /* 0x00408009055c783b */ /* 0x000e6a0008000200 */
[----:B------:R-:W-:Y:S01]  /*6020*/  F2FP.F16.E4M3.UNPACK_B R128, R130 ;  /* 0x00000082ff80723e */ /* 0x000fe200020006ff */
[----:B------:R-:W-:Y:S01]  /*6030*/  IMAD.MOV.U32 R136, RZ, RZ, R44 ;  /* 0x000000ffff887224 */ /* 0x000fe200078e002c */
[----:B------:R-:W-:Y:S01]  /*6040*/  F2FP.F16.E4M3.UNPACK_B R129, R131 ;  /* 0x00000083ff81723e */ /* 0x000fe200020006ff */
[----:B------:R-:W-:-:S02]  /*6050*/  IMAD.MOV.U32 R137, RZ, RZ, R46 ;  /* 0x000000ffff897224 */ /* 0x000fc400078e002e */
        /* <DEDUP_REMOVED lines=8> */
[----:B------:R-:W-:Y:S01]  /*60e0*/  IMAD.MOV.U32 R44, RZ, RZ, R45 ;  /* 0x000000ffff2c7224 */ /* 0x000fe200078e002d */
[----:B------:R-:W-:Y:S01]  /*60f0*/  F2FP.F16.E4M3.UNPACK_B R134, R130.H1 ;  /* 0x00000082ff86723e */ /* 0x000fe200030006ff */
[----:B------:R-:W-:Y:S01]  /*6100*/  IMAD.MOV.U32 R45, RZ, RZ, R47 ;  /* 0x000000ffff2d7224 */ /* 0x000fe200078e002f */
[----:B------:R-:W-:Y:S01]  /*6110*/  F2FP.F16.E4M3.UNPACK_B R135, R131.H1 ;  /* 0x00000083ff87723e */ /* 0x000fe200030006ff */
[----:B------:R-:W-:-:S02]  /*6120*/  IMAD.MOV.U32 R46, RZ, RZ, R33 ;  /* 0x000000ffff2e7224 */ /* 0x000fc400078e0021 */
[----:B------:R-:W-:Y:S02]  /*6130*/  IMAD.MOV.U32 R47, RZ, RZ, R35 ;  /* 0x000000ffff2f7224 */ /* 0x000fe400078e0023 */
[----:B------:R-:W-:Y:S01]  /*6140*/  IMAD.MOV.U32 R128, RZ, RZ, R37 ;  /* 0x000000ffff807224 */ /* 0x000fe200078e0025 */
[----:B------:R-:W2:Y:S01]  /*6150*/  LDSM.16.MT88.4 R32, [R3+UR9+0x2800] ;  /* 0x002800090320783b */ /* 0x000ea20008004200 */
[----:B------:R-:W-:Y:S02]  /*6160*/  IMAD.MOV.U32 R129, RZ, RZ, R39 ;  /* 0x000000ffff817224 */ /* 0x000fe400078e0027 */
[----:B------:R-:W-:Y:S02]  /*6170*/  IMAD.MOV.U32 R130, RZ, RZ, R41 ;  /* 0x000000ffff827224 */ /* 0x000fe400078e0029 */
[----:B------:R-:W-:Y:S02]  /*6180*/  IMAD.MOV.U32 R131, RZ, RZ, R43 ;  /* 0x000000ffff837224 */ /* 0x000fe400078e002b */
[-C--:B------:R-:W-:Y:S01]  /*6190*/  HMMA.16816.F32 R36, R44, R134.reuse, R136 ;  /* 0x000000862c24723c */ /* 0x080fe20000001888 */
[----:B-1----:R-:W-:Y:S01]  /*61a0*/  IMAD.MOV.U32 R40, RZ, RZ, R88 ;  /* 0x000000ffff287224 */ /* 0x002fe200078e0058 */
[----:B------:R-:W1:Y:S04]  /*61b0*/  LDSM.16.MT88.4 R44, [R2+UR9+0x2800] ;  /* 0x00280009022c783b */ /* 0x000e680008004200 */
[----:B------:R-:W-:Y:S01]  /*61c0*/  HMMA.16816.F32 R128, R128, R134, R140 ;  /* 0x000000868080723c */ /* 0x000fe2000000188c */
[----:B------:R-:W-:-:S02]  /*61d0*/  IMAD.MOV.U32 R41, RZ, RZ, R90 ;  /* 0x000000ffff297224 */ /* 0x000fc400078e005a */
[----:B------:R-:W-:Y:S02]  /*61e0*/  IMAD.MOV.U32 R42, RZ, RZ, R124 ;  /* 0x000000ffff2a7224 */ /* 0x000fe400078e007c */
[----:B------:R-:W-:Y:S02]  /*61f0*/  IMAD.MOV.U32 R43, RZ, RZ, R126 ;  /* 0x000000ffff2b7224 */ /* 0x000fe400078e007e */
[----:B------:R-:W-:Y:S02]  /*6200*/  F2FP.F16.E4M3.UNPACK_B R134, R92 ;  /* 0x0000005cff86723e */ /* 0x000fe400020006ff */
[----:B------:R-:W-:Y:S01]  /*6210*/  F2FP.F16.E4M3.UNPACK_B R135, R93 ;  /* 0x0000005dff87723e */ /* 0x000fe200020006ff */
[----:B0-----:R-:W-:Y:S02]  /*6220*/  IMAD.MOV.U32 R136, RZ, RZ, R96 ;  /* 0x000000ffff887224 */ /* 0x001fe400078e0060 */
[----:B------:R-:W-:Y:S02]  /*6230*/  IMAD.MOV.U32 R137, RZ, RZ, R98 ;  /* 0x000000ffff897224 */ /* 0x000fe400078e0062 */
[----:B------:R-:W-:-:S02]  /*6240*/  IMAD.MOV.U32 R138, RZ, RZ, R144 ;  /* 0x000000ffff8a7224 */ /* 0x000fc400078e0090 */
[----:B------:R-:W-:Y:S02]  /*6250*/  IMAD.MOV.U32 R139, RZ, RZ, R146 ;  /* 0x000000ffff8b7224 */ /* 0x000fe400078e0092 */
[-C--:B------:R-:W-:Y:S01]  /*6260*/  HMMA.16816.F32 R36, R40, R134.reuse, R36 ;  /* 0x000000862824723c */ /* 0x080fe20000001824 */
[----:B------:R-:W0:Y:S05]  /*6270*/  LDSM.16.MT88.4 R40, [R3+UR9+0x2c00] ;  /* 0x002c00090328783b */ /* 0x000e2a0008004200 */
[----:B------:R-:W-:Y:S01]  /*6280*/  HMMA.16816.F32 R128, R136, R134, R128 ;  /* 0x000000868880723c */ /* 0x000fe20000001880 */
[----:B------:R-:W3:Y:S01]  /*6290*/  LDSM.16.MT88.4 R136, [R2+UR9+0x2c00] ;  /* 0x002c00090288783b */ /* 0x000ee20008004200 */
[----:B------:R-:W-:-:S02]  /*62a0*/  IMAD.MOV.U32 R88, RZ, RZ, R89 ;  /* 0x000000ffff587224 */ /* 0x000fc400078e0059 */
[----:B------:R-:W-:Y:S01]  /*62b0*/  IMAD.MOV.U32 R96, RZ, RZ, R97 ;  /* 0x000000ffff607224 */ /* 0x000fe200078e0061 */
[----:B------:R-:W-:Y:S01]  /*62c0*/  F2FP.F16.E4M3.UNPACK_B R92, R92.H1 ;  /* 0x0000005cff5c723e */ /* 0x000fe200030006ff */
[----:B------:R-:W-:Y:S01]  /*62d0*/  IMAD.MOV.U32 R89, RZ, RZ, R91 ;  /* 0x000000ffff597224 */ /* 0x000fe200078e005b */
[----:B------:R-:W-:Y:S01]  /*62e0*/  F2FP.F16.E4M3.UNPACK_B R93, R93.H1 ;  /* 0x0000005dff5d723e */ /* 0x000fe200030006ff */
[----:B------:R-:W-:Y:S01]  /*62f0*/  IMAD.MOV.U32 R97, RZ, RZ, R99 ;  /* 0x000000ffff617224 */ /* 0x000fe200078e0063 */
[----:B------:R-:W4:Y:S01]  /*6300*/  LDL R134, [R1+0xf8] ;  /* 0x0000f80001867983 */ /* 0x000f220000100800 */
[----:B------:R-:W-:Y:S02]  /*6310*/  IMAD.MOV.U32 R90, RZ, RZ, R125 ;  /* 0x000000ffff5a7224 */ /* 0x000fe400078e007d */
[----:B------:R-:W-:Y:S01]  /*6320*/  IMAD.MOV.U32 R91, RZ, RZ, R127 ;  /* 0x000000ffff5b7224 */ /* 0x000fe200078e007f */
[----:B------:R-:W5:Y:S01]  /*6330*/  LDL R135, [R1+0x100] ;  /* 0x0001000001877983 */ /* 0x000f620000100800 */
[----:B------:R-:W-:-:S02]  /*6340*/  IMAD.MOV.U32 R98, RZ, RZ, R145 ;  /* 0x000000ffff627224 */ /* 0x000fc400078e0091 */
[----:B------:R-:W-:Y:S02]  /*6350*/  IMAD.MOV.U32 R99, RZ, RZ, R147 ;  /* 0x000000ffff637224 */ /* 0x000fe400078e0093 */
[----:B--2---:R-:W-:Y:S01]  /*6360*/  IMAD.MOV.U32 R140, RZ, RZ, R32 ;  /* 0x000000ffff8c7224 */ /* 0x004fe200078e0020 */
[-C--:B------:R-:W-:Y:S01]  /*6370*/  HMMA.16816.F32 R36, R88, R92.reuse, R36 ;  /* 0x0000005c5824723c */ /* 0x080fe20000001824 */
[----:B------:R-:W-:Y:S01]  /*6380*/  IMAD.MOV.U32 R141, RZ, RZ, R34 ;  /* 0x000000ffff8d7224 */ /* 0x000fe200078e0022 */
[----:B------:R-:W2:Y:S04]  /*6390*/  LDSM.16.M88.4 R88, [R4+UR9+0x4080] ;  /* 0x004080090458783b */ /* 0x000ea80008000200 */
[----:B------:R-:W-:Y:S01]  /*63a0*/  HMMA.16816.F32 R128, R96, R92, R128 ;  /* 0x0000005c6080723c */ /* 0x000fe20000001880 */
[----:B-1----:R-:W-:Y:S01]  /*63b0*/  IMAD.MOV.U32 R124, RZ, RZ, R44 ;  /* 0x000000ffff7c7224 */ /* 0x002fe200078e002c */
[----:B------:R-:W1:Y:S01]  /*63c0*/  LDSM.16.MT88.4 R96, [R3+UR9+0x3000] ;  /* 0x003000090360783b */ /* 0x000e620008004200 */
[----:B------:R-:W-:-:S03]  /*63d0*/  IMAD.MOV.U32 R125, RZ, RZ, R46 ;  /* 0x000000ffff7d7224 */ /* 0x000fc600078e002e */
[----:B------:R-:W1:Y:S01]  /*63e0*/  LDSM.16.MT88.4 R144, [R3+UR9+0x3400] ;  /* 0x003400090390783b */ /* 0x000e620008004200 */
[----:B------:R-:W-:Y:S02]  /*63f0*/  F2FP.F16.E4M3.UNPACK_B R92, R94 ;  /* 0x0000005eff5c723e */ /* 0x000fe400020006ff */
[----:B------:R-:W-:Y:S01]  /*6400*/  F2FP.F16.E4M3.UNPACK_B R93, R95 ;  /* 0x0000005fff5d723e */ /* 0x000fe200020006ff */
[----:B0-----:R-:W-:Y:S02]  /*6410*/  IMAD.MOV.U32 R142, RZ, RZ, R40 ;  /* 0x000000ffff8e7224 */ /* 0x001fe400078e0028 */
[----:B------:R-:W-:Y:S02]  /*6420*/  IMAD.MOV.U32 R143, RZ, RZ, R42 ;  /* 0x000000ffff8f7224 */ /* 0x000fe400078e002a */
[----:B---3--:R-:W-:Y:S02]  /*6430*/  IMAD.MOV.U32 R126, RZ, RZ, R136 ;  /* 0x000000ffff7e7224 */ /* 0x008fe400078e0088 */
[----:B------:R-:W-:-:S03]  /*6440*/  IMAD.MOV.U32 R127, RZ, RZ, R138 ;  /* 0x000000ffff7f7224 */ /* 0x000fc600078e008a */
[-C--:B------:R-:W-:Y:S01]  /*6450*/  HMMA.16816.F32 R36, R140, R92.reuse, R36 ;  /* 0x0000005c8c24723c */ /* 0x080fe20000001824 */
[----:B------:R-:W0:Y:S05]  /*6460*/  LDSM.16.MT88.4 R140, [R2+UR9+0x3000] ;  /* 0x00300009028c783b */ /* 0x000e2a0008004200 */
[----:B------:R-:W-:Y:S01]  /*6470*/  HMMA.16816.F32 R124, R124, R92, R128 ;  /* 0x0000005c7c7c723c */ /* 0x000fe20000001880 */
[----:B------:R-:W3:Y:S01]  /*6480*/  LDSM.16.MT88.4 R128, [R2+UR9+0x3400] ;  /* 0x003400090280783b */ /* 0x000ee20008004200 */
        /* <DEDUP_REMOVED lines=9> */
[----:B------:R-:W-:Y:S02]  /*6520*/  IMAD.MOV.U32 R43, RZ, RZ, R139 ;  /* 0x000000ffff2b7224 */ /* 0x000fe400078e008b */
[-C--:B------:R-:W-:Y:S06]  /*6530*/  HMMA.16816.F32 R32, R32, R94.reuse, R36 ;  /* 0x0000005e2020723c */ /* 0x080fec0000001824 */
[----:B------:R-:W-:Y:S01]  /*6540*/  HMMA.16816.F32 R40, R40, R94, R124 ;  /* 0x0000005e2828723c */ /* 0x000fe2000000187c */
[----:B--2---:R-:W-:Y:S01]  /*6550*/  F2FP.F16.E4M3.UNPACK_B R4, R88 ;  /* 0x00000058ff04723e */ /* 0x004fe200020006ff */
[----:B-1----:R-:W-:Y:S01]  /*6560*/  IMAD.MOV.U32 R44, RZ, RZ, R96 ;  /* 0x000000ffff2c7224 */ /* 0x002fe200078e0060 */
[----:B------:R-:W-:Y:S01]  /*6570*/  F2FP.F16.E4M3.UNPACK_B R5, R89 ;  /* 0x00000059ff05723e */ /* 0x000fe200020006ff */
[----:B------:R-:W-:Y:S01]  /*6580*/  IMAD.MOV.U32 R45, RZ, RZ, R98 ;  /* 0x000000ffff2d7224 */ /* 0x000fe200078e0062 */
[----:B------:R-:W1:Y:S01]  /*6590*/  LDSM.16.MT88.4 R92, [R3+UR9+0x3c00] ;  /* 0x003c0009035c783b */ /* 0x000e620008004200 */
[----:B------:R-:W-:-:S02]  /*65a0*/  IMAD.MOV.U32 R46, RZ, RZ, R144 ;  /* 0x000000ffff2e7224 */ /* 0x000fc400078e0090 */
[----:B------:R-:W-:Y:S01]  /*65b0*/  IMAD.MOV.U32 R47, RZ, RZ, R146 ;  /* 0x000000ffff2f7224 */ /* 0x000fe200078e0092 */
[----:B------:R-:W2:Y:S01]  /*65c0*/  LDSM.16.MT88.4 R124, [R2+UR9+0x3800] ;  /* 0x00380009027c783b */ /* 0x000ea20008004200 */
[----:B0-----:R-:W-:Y:S02]  /*65d0*/  IMAD.MOV.U32 R36, RZ, RZ, R140 ;  /* 0x000000ffff247224 */ /* 0x001fe400078e008c */
[----:B------:R-:W-:Y:S02]  /*65e0*/  IMAD.MOV.U32 R37, RZ, RZ, R142 ;  /* 0x000000ffff257224 */ /* 0x000fe400078e008e */
[----:B---3--:R-:W-:Y:S02]  /*65f0*/  IMAD.MOV.U32 R38, RZ, RZ, R128 ;  /* 0x000000ffff267224 */ /* 0x008fe400078e0080 */
[----:B------:R-:W-:Y:S02]  /*6600*/  IMAD.MOV.U32 R39, RZ, RZ, R130 ;  /* 0x000000ffff277224 */ /* 0x000fe400078e0082 */
[-C--:B------:R-:W-:Y:S01]  /*6610*/  HMMA.16816.F32 R32, R44, R4.reuse, R32 ;  /* 0x000000042c20723c */ /* 0x080fe20000001820 */
[----:B------:R-:W0:Y:S01]  /*6620*/  LDSM.16.MT88.4 R44, [R3+UR9+0x3800] ;  /* 0x00380009032c783b */ /* 0x000e220008004200 */
[----:B------:R-:W-:Y:S01]  /*6630*/  IMAD.MOV.U32 R96, RZ, RZ, R97 ;  /* 0x000000ffff607224 */ /* 0x000fe200078e0061 */
[----:B------:R-:W-:Y:S01]  /*6640*/  F2FP.F16.E4M3.UNPACK_B R88, R88.H1 ;  /* 0x00000058ff58723e */ /* 0x000fe200030006ff */
[----:B------:R-:W-:Y:S01]  /*6650*/  IMAD.MOV.U32 R98, RZ, RZ, R145 ;  /* 0x000000ffff627224 */ /* 0x000fe200078e0091 */
[----:B------:R-:W-:Y:S01]  /*6660*/  F2FP.F16.E4M3.UNPACK_B R89, R89.H1 ;  /* 0x00000059ff59723e */ /* 0x000fe200030006ff */
[----:B------:R-:W-:Y:S01]  /*6670*/  HMMA.16816.F32 R36, R36, R4, R40 ;  /* 0x000000042424723c */ /* 0x000fe20000001828 */
[----:B------:R3:W0:Y:S01]  /*6680*/  LDSM.16.MT88.4 R40, [R2+UR9+0x3c00] ;  /* 0x003c00090228783b */ /* 0x0006220008004200 */
[----:B------:R-:W-:-:S02]  /*6690*/  IMAD.MOV.U32 R97, RZ, RZ, R99 ;  /* 0x000000ffff617224 */ /* 0x000fc400078e0063 */
[----:B------:R-:W-:Y:S02]  /*66a0*/  IMAD.MOV.U32 R99, RZ, RZ, R147 ;  /* 0x000000ffff637224 */ /* 0x000fe400078e0093 */
[----:B------:R-:W-:Y:S02]  /*66b0*/  IMAD.MOV.U32 R136, RZ, RZ, R141 ;  /* 0x000000ffff887224 */ /* 0x000fe400078e008d */
[----:B------:R-:W-:Y:S02]  /*66c0*/  IMAD.MOV.U32 R137, RZ, RZ, R143 ;  /* 0x000000ffff897224 */ /* 0x000fe400078e008f */
[----:B------:R-:W-:Y:S02]  /*66d0*/  IMAD.MOV.U32 R138, RZ, RZ, R129 ;  /* 0x000000ffff8a7224 */ /* 0x000fe400078e0081 */
[----:B------:R-:W-:Y:S01]  /*66e0*/  IMAD.MOV.U32 R139, RZ, RZ, R131 ;  /* 0x000000ffff8b7224 */ /* 0x000fe200078e0083 */
[----:B---3--:R-:W-:Y:S01]  /*66f0*/  F2FP.F16.E4M3.UNPACK_B R2, R90 ;  /* 0x0000005aff02723e */ /* 0x008fe200020006ff */
[----:B------:R-:W3:Y:S04]  /*6700*/  LDL R140, [R1+0xdc] ;  /* 0x0000dc00018c7983 */ /* 0x000ee80000100800 */
[-C--:B------:R-:W-:Y:S01]  /*6710*/  HMMA.16816.F32 R32, R96, R88.reuse, R32 ;  /* 0x000000586020723c */ /* 0x080fe20000001820 */
[----:B------:R-:W-:Y:S01]  /*6720*/  F2FP.F16.E4M3.UNPACK_B R3, R91 ;  /* 0x0000005bff03723e */ /* 0x000fe200020006ff */
[----:B------:R-:W4:Y:S04]  /*6730*/  LDL R141, [R1+0xe4] ;  /* 0x0000e400018d7983 */ /* 0x000f280000100800 */
[----:B------:R-:W-:Y:S01]  /*6740*/  HMMA.16816.F32 R36, R136, R88, R36 ;  /* 0x000000588824723c */ /* 0x000fe20000001824 */
[----:B-1----:R-:W-:Y:S01]  /*6750*/  IMAD.MOV.U32 R98, RZ, RZ, R92 ;  /* 0x000000ffff627224 */ /* 0x002fe200078e005c */
[----:B------:R-:W5:Y:S01]  /*6760*/  LDL R137, [R1+0xec] ;  /* 0x0000ec0001897983 */ /* 0x000f620000100800 */
[----:B------:R-:W-:-:S02]  /*6770*/  IMAD.MOV.U32 R99, RZ, RZ, R94 ;  /* 0x000000ffff637224 */ /* 0x000fc400078e005e */
[----:B--2---:R-:W-:Y:S01]  /*6780*/  IMAD.MOV.U32 R128, RZ, RZ, R124 ;  /* 0x000000ffff807224 */ /* 0x004fe200078e007c */
[----:B------:R-:W2:Y:S01]  /*6790*/  LDL R138, [R1+0xfc] ;  /* 0x0000fc00018a7983 */ /* 0x000ea20000100800 */
[----:B------:R-:W-:-:S03]  /*67a0*/  IMAD.MOV.U32 R129, RZ, RZ, R126 ;  /* 0x000000ffff817224 */ /* 0x000fc600078e007e */
[----:B------:R-:W2:Y:S01]  /*67b0*/  LDL R145, [R1+0x110] ;  /* 0x0001100001917983 */ /* 0x000ea20000100800 */
[----:B0-----:R-:W-:Y:S02]  /*67c0*/  IMAD.MOV.U32 R96, RZ, RZ, R44 ;  /* 0x000000ffff607224 */ /* 0x001fe400078e002c */
[----:B------:R-:W-:Y:S01]  /*67d0*/  IMAD.MOV.U32 R97, RZ, RZ, R46 ;  /* 0x000000ffff617224 */ /* 0x000fe200078e002e */
[----:B------:R-:W3:Y:S01]  /*67e0*/  LDL R124, [R1+0x8c] ;  /* 0x00008c00017c7983 */ /* 0x000ee20000100800 */
[----:B------:R-:W-:-:S03]  /*67f0*/  IMAD.MOV.U32 R130, RZ, RZ, R40 ;  /* 0x000000ffff827224 */ /* 0x000fc600078e0028 */
[----:B------:R-:W2:Y:S01]  /*6800*/  LDL R139, [R1+0x118] ;  /* 0x00011800018b7983 */ /* 0x000ea20000100800 */
[----:B------:R-:W-:Y:S01]  /*6810*/  IMAD.MOV.U32 R131, RZ, RZ, R42 ;  /* 0x000000ffff837224 */ /* 0x000fe200078e002a */
[-C--:B------:R-:W-:Y:S01]  /*6820*/  HMMA.16816.F32 R32, R96, R2.reuse, R32 ;  /* 0x000000026020723c */ /* 0x080fe20000001820 */
[----:B------:R-:W-:Y:S01]  /*6830*/  IMAD.MOV.U32 R44, RZ, RZ, R45 ;  /* 0x000000ffff2c7224 */ /* 0x000fe200078e002d */
[----:B------:R-:W4:Y:S04]  /*6840*/  LDL R98, [R1+0x78] ;  /* 0x0000780001627983 */ /* 0x000f280000100800 */
[----:B------:R-:W-:Y:S01]  /*6850*/  HMMA.16816.F32 R36, R128, R2, R36 ;  /* 0x000000028024723c */ /* 0x000fe20000001824 */
[----:B------:R-:W-:Y:S01]  /*6860*/  IMAD.MOV.U32 R45, RZ, RZ, R47 ;  /* 0x000000ffff2d7224 */ /* 0x000fe200078e002f */
[----:B------:R-:W5:Y:S01]  /*6870*/  LDL R99, [R1+0x94] ;  /* 0x0000940001637983 */ /* 0x000f620000100800 */
[----:B------:R-:W-:-:S02]  /*6880*/  IMAD.MOV.U32 R46, RZ, RZ, R93 ;  /* 0x000000ffff2e7224 */ /* 0x000fc400078e005d */
[----:B------:R-:W-:Y:S01]  /*6890*/  IMAD.MOV.U32 R47, RZ, RZ, R95 ;  /* 0x000000ffff2f7224 */ /* 0x000fe200078e005f */
[----:B------:R-:W2:Y:S01]  /*68a0*/  LDL R142, [R1+0x130] ;  /* 0x00013000018e7983 */ /* 0x000ea20000100800 */
[----:B------:R-:W-:Y:S01]  /*68b0*/  F2FP.F16.E4M3.UNPACK_B R2, R90.H1 ;  /* 0x0000005aff02723e */ /* 0x000fe200030006ff */
[----:B------:R-:W-:Y:S01]  /*68c0*/  IMAD.MOV.U32 R88, RZ, RZ, R125 ;  /* 0x000000ffff587224 */ /* 0x000fe200078e007d */
[----:B------:R-:W-:Y:S01]  /*68d0*/  F2FP.F16.E4M3.UNPACK_B R3, R91.H1 ;  /* 0x0000005bff03723e */ /* 0x000fe200030006ff */
[----:B------:R-:W-:Y:S01]  /*68e0*/  IMAD.MOV.U32 R89, RZ, RZ, R127 ;  /* 0x000000ffff597224 */ /* 0x000fe200078e007f */
[----:B------:R-:W2:Y:S01]  /*68f0*/  LDL R144, [R1+0x140] ;  /* 0x0001400001907983 */ /* 0x000ea20000100800 */
[----:B------:R-:W-:Y:S02]  /*6900*/  IMAD.MOV.U32 R90, RZ, RZ, R41 ;  /* 0x000000ffff5a7224 */ /* 0x000fe400078e0029 */
[----:B------:R-:W-:Y:S01]  /*6910*/  IMAD.MOV.U32 R91, RZ, RZ, R43 ;  /* 0x000000ffff5b7224 */ /* 0x000fe200078e002b */
[----:B------:R-:W2:Y:S03]  /*6920*/  LDL R146, [R1+0x150] ;  /* 0x0001500001927983 */ /* 0x000ea60000100800 */
[-C--:B------:R-:W-:Y:S01]  /*6930*/  HMMA.16816.F32 R32, R44, R2.reuse, R32 ;  /* 0x000000022c20723c */ /* 0x080fe20000001820 */
[----:B------:R-:W-:Y:S01]  /*6940*/  SHF.R.U32.HI R41, RZ, 0x3, R229 ;  /* 0x00000003ff297819 */ /* 0x000fe200000116e5 */
[----:B------:R-:W3:Y:S04]  /*6950*/  LDL R46, [R1+0x70] ;  /* 0x00007000012e7983 */ /* 0x000ee80000100800 */
[----:B------:R-:W-:Y:S01]  /*6960*/  HMMA.16816.F32 R36, R88, R2, R36 ;  /* 0x000000025824723c */ /* 0x000fe20000001824 */
[----:B------:R-:W5:Y:S01]  /*6970*/  LDL R45, [R1+0x6c] ;  /* 0x00006c00012d7983 */ /* 0x000f620000100800 */
[----:B------:R-:W-:Y:S01]  /*6980*/  BAR.SYNC.DEFER_BLOCKING 0x0 ;  /* 0x0000000000007b1d */ /* 0x000fe20000010000 */
[----:B------:R-:W-:-:S05]  /*6990*/  LOP3.LUT R95, R220, 0x8, RZ, 0xc0, !PT ;  /* 0x00000008dc5f7812 */ /* 0x000fca00078ec0ff */
[----:B------:R-:W2:Y:S04]  /*69a0*/  LDL R44, [R1+0x80] ;  /* 0x00008000012c7983 */ /* 0x000ea80000100800 */
[----:B------:R-:W2:Y:S06]  /*69b0*/  LDL R43, [R1+0x7c] ;  /* 0x00007c00012b7983 */ /* 0x000eac0000100800 */
[----:B------:R-:W-:Y:S01]  /*69c0*/  FMUL R40, R32, UR11 ;  /* 0x0000000b20287c20 */ /* 0x000fe20008400000 */
[----:B------:R-:W-:Y:S01]  /*69d0*/  FMUL R31, R33, UR11 ;  /* 0x0000000b211f7c20 */ /* 0x000fe20008400000 */
[----:B------:R-:W-:Y:S01]  /*69e0*/  FMUL R2, R34, UR11 ;  /* 0x0000000b22027c20 */ /* 0x000fe20008400000 */
[----:B------:R-:W-:Y:S01]  /*69f0*/  FMUL R29, R35, UR11 ;  /* 0x0000000b231d7c20 */ /* 0x000fe20008400000 */
[----:B------:R-:W-:Y:S01]  /*6a00*/  LOP3.LUT R41, R41, 0xc, RZ, 0xc0, !PT ;  /* 0x0000000c29297812 */ /* 0x000fe200078ec0ff */
[----:B------:R-:W5:Y:S01]  /*6a10*/  LDL R88, [R1+0x74] ;  /* 0x0000740001587983 */ /* 0x000f620000100800 */
[----:B------:R-:W-:Y:S01]  /*6a20*/  FMUL R4, R36, UR11 ;  /* 0x0000000b24047c20 */ /* 0x000fe20008400000 */
[----:B------:R-:W-:Y:S01]  /*6a30*/  FMUL R7, R37, UR11 ;  /* 0x0000000b25077c20 */ /* 0x000fe20008400000 */
[----:B------:R-:W-:Y:S01]  /*6a40*/  FMUL R3, R38, UR11 ;  /* 0x0000000b26037c20 */ /* 0x000fe20008400000 */
[----:B------:R-:W-:Y:S01]  /*6a50*/  FMUL R5, R39, UR11 ;  /* 0x0000000b27057c20 */ /* 0x000fe20008400000 */
[----:B------:R-:W-:Y:S01]  /*6a60*/  FMNMX R40, R40, R31, !PT ;  /* 0x0000001f28287209 */ /* 0x000fe20007800000 */
[----:B------:R-:W2:Y:S01]  /*6a70*/  LDL R91, [R1+0x88] ;  /* 0x00008800015b7983 */ /* 0x000ea20000100800 */
[----:B------:R-:W-:-:S02]  /*6a80*/  FMNMX R2, R2, R29, !PT ;  /* 0x0000001d02027209 */ /* 0x000fc40007800000 */
[----:B------:R-:W-:Y:S01]  /*6a90*/  FMNMX R4, R4, R7, !PT ;  /* 0x0000000704047209 */ /* 0x000fe20007800000 */
[----:B------:R-:W2:Y:S01]  /*6aa0*/  LDL R90, [R1+0x84] ;  /* 0x00008400015a7983 */ /* 0x000ea20000100800 */
[----:B------:R-:W-:-:S03]  /*6ab0*/  FMNMX R3, R3, R5, !PT ;  /* 0x0000000503037209 */ /* 0x000fc60007800000 */
[----:B------:R-:W0:Y:S04]  /*6ac0*/  SHFL.BFLY PT, R31, R40, 0x2, 0x1f ;  /* 0x0c401f00281f7f89 */ /* 0x000e2800000e0000 */
[----:B------:R-:W1:Y:S04]  /*6ad0*/  SHFL.BFLY PT, R29, R2, 0x2, 0x1f ;  /* 0x0c401f00021d7f89 */ /* 0x000e6800000e0000 */
[----:B------:R-:W1:Y:S04]  /*6ae0*/  SHFL.BFLY PT, R7, R4, 0x2, 0x1f ;  /* 0x0c401f0004077f89 */ /* 0x000e6800000e0000 */
[----:B------:R-:W1:Y:S04]  /*6af0*/  SHFL.BFLY PT, R5, R3, 0x2, 0x1f ;  /* 0x0c401f0003057f89 */ /* 0x000e6800000e0000 */
[----:B------:R-:W2:Y:S04]  /*6b00*/  LDL R47, [R1+0x90] ;  /* 0x00009000012f7983 */ /* 0x000ea80000100800 */
[----:B------:R-:W2:Y:S01]  /*6b10*/  LDL R125, [R1+0x98] ;  /* 0x00009800017d7983 */ /* 0x000ea20000100800 */
[----:B0-----:R-:W-:Y:S01]  /*6b20*/  FMNMX R40, R40, R31, !PT ;  /* 0x0000001f28287209 */ /* 0x001fe20007800000 */
[C---:B------:R-:W-:Y:S01]  /*6b30*/  IMAD.SHL.U32 R136, R220.reuse, 0x10, RZ ;  /* 0x00000010dc887824 */ /* 0x040fe200078e00ff */
[----:B------:R-:W-:Y:S01]  /*6b40*/  LOP3.LUT R94, R220, 0x10, RZ, 0xc0, !PT ;  /* 0x00000010dc5e7812 */ /* 0x000fe200078ec0ff */
[----:B------:R-:W2:Y:S01]  /*6b50*/  LDL R131, [R1+0xb8] ;  /* 0x0000b80001837983 */ /* 0x000ea20000100800 */
[----:B-1----:R-:W-:-:S03]  /*6b60*/  FMNMX R2, R2, R29, !PT ;  /* 0x0000001d02027209 */ /* 0x002fc60007800000 */
[----:B------:R-:W2:Y:S01]  /*6b70*/  LDL R130, [R1+0xac] ;  /* 0x0000ac0001827983 */ /* 0x000ea20000100800 */
[----:B------:R-:W-:-:S03]  /*6b80*/  FMNMX R4, R4, R7, !PT ;  /* 0x0000000704047209 */ /* 0x000fc60007800000 */
[----:B------:R-:W2:Y:S01]  /*6b90*/  LDL R127, [R1+0xbc] ;  /* 0x0000bc00017f7983 */ /* 0x000ea20000100800 */
[----:B------:R-:W-:-:S03]  /*6ba0*/  FMNMX R3, R3, R5, !PT ;  /* 0x0000000503037209 */ /* 0x000fc60007800000 */
[----:B------:R-:W0:Y:S04]  /*6bb0*/  SHFL.BFLY PT, R42, R40, 0x1, 0x1f ;  /* 0x0c201f00282a7f89 */ /* 0x000e2800000e0000 */
[----:B------:R-:W1:Y:S04]  /*6bc0*/  SHFL.BFLY PT, R5, R2, 0x1, 0x1f ;  /* 0x0c201f0002057f89 */ /* 0x000e6800000e0000 */
[----:B------:R-:W1:Y:S04]  /*6bd0*/  SHFL.BFLY PT, R7, R4, 0x1, 0x1f ;  /* 0x0c201f0004077f89 */ /* 0x000e6800000e0000 */
[----:B------:R-:W1:Y:S01]  /*6be0*/  SHFL.BFLY PT, R31, R3, 0x1, 0x1f ;  /* 0x0c201f00031f7f89 */ /* 0x000e6200000e0000 */
[----:B------:R-:W-:-:S03]  /*6bf0*/  LOP3.LUT R29, R220, 0x1c, RZ, 0xc0, !PT ;  /* 0x0000001cdc1d7812 */ /* 0x000fc600078ec0ff */
[----:B------:R-:W2:Y:S01]  /*6c00*/  LDL R126, [R1+0xd0] ;  /* 0x0000d000017e7983 */ /* 0x000ea20000100800 */
[----:B------:R-:W-:-:S03]  /*6c10*/  LEA R29, R29, UR8, 0x2 ;  /* 0x000000081d1d7c11 */ /* 0x000fc6000f8e10ff */
[----:B------:R-:W2:Y:S02]  /*6c20*/  LDL R129, [R1+0xd8] ;  /* 0x0000d80001817983 */ /* 0x000ea40000100800 */
[----:B------:R-:W-:Y:S01]  /*6c30*/  IMAD.IADD R41, R29, 0x1, R41 ;  /* 0x000000011d297824 */ /* 0x000fe200078e0229 */
[----:B0-----:R-:W-:Y:S01]  /*6c40*/  FMNMX R42, R40, R42, !PT ;  /* 0x0000002a282a7209 */ /* 0x001fe20007800000 */
[----:B------:R-:W2:Y:S01]  /*6c50*/  LDL R143, [R1+0x138] ;  /* 0x00013800018f7983 */ /* 0x000ea20000100800 */
[----:B-1----:R-:W-:-:S03]  /*6c60*/  FMNMX R5, R2, R5, !PT ;  /* 0x0000000502057209 */ /* 0x002fc60007800000 */
[----:B------:R-:W2:Y:S01]  /*6c70*/  LDL R147, [R1+0x158] ;  /* 0x0001580001937983 */ /* 0x000ea20000100800 */
[----:B------:R-:W-:-:S03]  /*6c80*/  FMNMX R7, R4, R7, !PT ;  /* 0x0000000704077209 */ /* 0x000fc60007800000 */
[----:B------:R-:W2:Y:S01]  /*6c90*/  LDL R229, [R1+0x1d0] ;  /* 0x0001d00001e57983 */ /* 0x000ea20000100800 */
[----:B------:R-:W-:-:S03]  /*6ca0*/  FMNMX R31, R3, R31, !PT ;  /* 0x0000001f031f7209 */ /* 0x000fc60007800000 */
[----:B------:R-:W-:Y:S04]  /*6cb0*/  @!P0 STS [R41+0x4000], R42 ;  /* 0x0040002a29008388 */ /* 0x000fe80000000800 */
[----:B------:R-:W-:Y:S04]  /*6cc0*/  @!P0 STS [R41+0x4080], R5 ;  /* 0x0040800529008388 */ /* 0x000fe80000000800 */
[----:B------:R-:W-:Y:S04]  /*6cd0*/  @!P0 STS [R41+0x4100], R7 ;  /* 0x0041000729008388 */ /* 0x000fe80000000800 */
[----:B------:R-:W-:Y:S01]  /*6ce0*/  @!P0 STS [R41+0x4180], R31 ;  /* 0x0041801f29008388 */ /* 0x000fe20000000800 */
[----:B------:R-:W-:Y:S01]  /*6cf0*/  LEA R40, R30, UR8, 0x2 ;  /* 0x000000081e287c11 */ /* 0x000fe2000f8e10ff */
[----:B------:R-:W-:Y:S06]  /*6d00*/  BAR.SYNC.DEFER_BLOCKING 0x0 ;  /* 0x0000000000007b1d */ /* 0x000fec0000010000 */
[----:B------:R-:W0:Y:S04]  /*6d10*/  LDS R2, [R40+0x4000] ;  /* 0x0040000028027984 */ /* 0x000e280000000800 */
[----:B0-----:R-:W0:Y:S02]  /*6d20*/  SHFL.BFLY PT, R3, R2, 0x2, 0x1f ;  /* 0x0c401f0002037f89 */ /* 0x001e2400000e0000 */
[----:B0-----:R-:W-:-:S05]  /*6d30*/  FMNMX R3, R2, R3, !PT ;  /* 0x0000000302037209 */ /* 0x001fca0007800000 */
[----:B------:R-:W0:Y:S02]  /*6d40*/  SHFL.BFLY PT, R2, R3, 0x1, 0x1f ;  /* 0x0c201f0003027f89 */ /* 0x000e2400000e0000 */
[----:B0-----:R-:W-:-:S05]  /*6d50*/  FMNMX R2, R3, R2, !PT ;  /* 0x0000000203027209 */ /* 0x001fca0007800000 */
[----:B------:R-:W-:Y:S01]  /*6d60*/  @!P0 STS [R40+0x4000], R2 ;  /* 0x0040000228008388 */ /* 0x000fe20000000800 */
[----:B------:R-:W-:Y:S06]  /*6d70*/  BAR.SYNC.DEFER_BLOCKING 0x0 ;  /* 0x0000000000007b1d */ /* 0x000fec0000010000 */
[----:B------:R-:W0:Y:S04]  /*6d80*/  LDS R2, [R29+0x4000] ;  /* 0x004000001d027984 */ /* 0x000e280000000800 */
[----:B------:R-:W1:Y:S04]  /*6d90*/  LDS R3, [R29+0x4080] ;  /* 0x004080001d037984 */ /* 0x000e680000000800 */
[----:B------:R-:W4:Y:S04]  /*6da0*/  LDS R4, [R29+0x4100] ;  /* 0x004100001d047984 */ /* 0x000f280000000800 */
[----:B------:R-:W4:Y:S01]  /*6db0*/  LDS R5, [R29+0x4180] ;  /* 0x004180001d057984 */ /* 0x000f220000000800 */
[----:B0-----:R-:W-:-:S02]  /*6dc0*/  FMNMX R2, R2, R6, !PT ;  /* 0x0000000602027209 */ /* 0x001fc40007800000 */
[----:B-1----:R-:W-:-:S03]  /*6dd0*/  FMNMX R3, R3, R9, !PT ;  /* 0x0000000903037209 */ /* 0x002fc60007800000 */
[--C-:B------:R-:W-:Y:S01]  /*6de0*/  FFMA R32, R32, UR11, -R2.reuse ;  /* 0x0000000b20207c23 */ /* 0x100fe20008000802 */
[----:B----4-:R-:W-:Y:S01]  /*6df0*/  FMNMX R4, R4, R133, !PT ;  /* 0x0000008504047209 */ /* 0x010fe20007800000 */
[----:B------:R-:W-:Y:S01]  /*6e00*/  FFMA R33, R33, UR11, -R2 ;  /* 0x0000000b21217c23 */ /* 0x000fe20008000802 */
[----:B------:R-:W-:Y:S01]  /*6e10*/  FMNMX R5, R5, R132, !PT ;  /* 0x0000008405057209 */ /* 0x000fe20007800000 */
[--C-:B------:R-:W-:Y:S01]  /*6e20*/  FFMA R34, R34, UR11, -R3.reuse ;  /* 0x0000000b22227c23 */ /* 0x100fe20008000803 */
[----:B------:R-:W-:Y:S01]  /*6e30*/  FFMA R35, R35, UR11, -R3 ;  /* 0x0000000b23237c23 */ /* 0x000fe20008000803 */
[--C-:B------:R-:W-:Y:S01]  /*6e40*/  FFMA R36, R36, UR11, -R4.reuse ;  /* 0x0000000b24247c23 */ /* 0x100fe20008000804 */
[----:B------:R-:W-:Y:S01]  /*6e50*/  FFMA R37, R37, UR11, -R4 ;  /* 0x0000000b25257c23 */ /* 0x000fe20008000804 */
[--C-:B------:R-:W-:Y:S01]  /*6e60*/  FFMA R38, R38, UR11, -R5.reuse ;  /* 0x0000000b26267c23 */ /* 0x100fe20008000805 */
[----:B------:R-:W-:Y:S01]  /*6e70*/  FFMA R39, R39, UR11, -R5 ;  /* 0x0000000b27277c23 */ /* 0x000fe20008000805 */
[----:B------:R-:W-:Y:S01]  /*6e80*/  FMUL R7, R32, 1.4426950216293334961 ;  /* 0x3fb8aa3b20077820 */ /* 0x000fe20000400000 */
[----:B------:R-:W-:Y:S01]  /*6e90*/  FMUL R31, R33, 1.4426950216293334961 ;  /* 0x3fb8aa3b211f7820 */ /* 0x000fe20000400000 */
[----:B------:R-:W-:Y:S01]  /*6ea0*/  FMUL R32, R34, 1.4426950216293334961 ;  /* 0x3fb8aa3b22207820 */ /* 0x000fe20000400000 */
[----:B------:R-:W-:Y:S01]  /*6eb0*/  FMUL R35, R35, 1.4426950216293334961 ;  /* 0x3fb8aa3b23237820 */ /* 0x000fe20000400000 */
[----:B------:R-:W-:Y:S01]  /*6ec0*/  FMUL R36, R36, 1.4426950216293334961 ;  /* 0x3fb8aa3b24247820 */ /* 0x000fe20000400000 */
[----:B------:R-:W-:Y:S01]  /*6ed0*/  FMUL R37, R37, 1.4426950216293334961 ;  /* 0x3fb8aa3b25257820 */ /* 0x000fe20000400000 */
[----:B------:R-:W-:Y:S01]  /*6ee0*/  FMUL R38, R38, 1.4426950216293334961 ;  /* 0x3fb8aa3b26267820 */ /* 0x000fe20000400000 */
[----:B------:R-:W-:Y:S01]  /*6ef0*/  FMUL R39, R39, 1.4426950216293334961 ;  /* 0x3fb8aa3b27277820 */ /* 0x000fe20000400000 */
[----:B------:R-:W-:Y:S08]  /*6f00*/  MUFU.EX2 R7, R7 ;  /* 0x0000000700077308 */ /* 0x000ff00000000800 */
[----:B------:R-:W-:Y:S08]  /*6f10*/  MUFU.EX2 R31, R31 ;  /* 0x0000001f001f7308 */ /* 0x000ff00000000800 */
[----:B------:R-:W-:Y:S08]  /*6f20*/  MUFU.EX2 R32, R32 ;  /* 0x0000002000207308 */ /* 0x000ff00000000800 */
[----:B------:R-:W0:Y:S08]  /*6f30*/  MUFU.EX2 R89, R35 ;  /* 0x0000002300597308 */ /* 0x000e300000000800 */
[----:B------:R-:W-:Y:S08]  /*6f40*/  MUFU.EX2 R92, R36 ;  /* 0x00000024005c7308 */ /* 0x000ff00000000800 */
[----:B------:R0:W1:Y:S08]  /*6f50*/  MUFU.EX2 R93, R37 ;  /* 0x00000025005d7308 */ /* 0x0000700000000800 */
[----:B------:R-:W-:Y:S08]  /*6f60*/  MUFU.EX2 R96, R38 ;  /* 0x0000002600607308 */ /* 0x000ff00000000800 */
[----:B------:R4:W3:Y:S01]  /*6f70*/  MUFU.EX2 R97, R39 ;  /* 0x0000002700617308 */ /* 0x0008e20000000800 */
[----:B0-----:R-:W-:Y:S01]  /*6f80*/  FADD R37, R32, R89 ;  /* 0x0000005920257221 */ /* 0x001fe20000000000 */
[----:B-1----:R-:W-:Y:S01]  /*6f90*/  FADD R36, R92, R93 ;  /* 0x0000005d5c247221 */ /* 0x002fe20000000000 */
[----:B----4-:R-:W-:-:S03]  /*6fa0*/  FADD R39, R7, R31 ;  /* 0x0000001f07277221 */ /* 0x010fc60000000000 */
[----:B------:R-:W0:Y:S01]  /*6fb0*/  SHFL.BFLY PT, R38, R37, 0x2, 0x1f ;  /* 0x0c401f0025267f89 */ /* 0x000e2200000e0000 */
[----:B---3--:R-:W-:-:S03]  /*6fc0*/  FADD R35, R96, R97 ;  /* 0x0000006160237221 */ /* 0x008fc60000000000 */
[----:B------:R-:W1:Y:S04]  /*6fd0*/  SHFL.BFLY PT, R42, R39, 0x2, 0x1f ;  /* 0x0c401f00272a7f89 */ /* 0x000e6800000e0000 */
[----:B------:R-:W3:Y:S04]  /*6fe0*/  SHFL.BFLY PT, R33, R36, 0x2, 0x1f ;  /* 0x0c401f0024217f89 */ /* 0x000ee800000e0000 */
[----:B------:R-:W4:Y:S01]  /*6ff0*/  SHFL.BFLY PT, R34, R35, 0x2, 0x1f ;  /* 0x0c401f0023227f89 */ /* 0x000f2200000e0000 */
[----:B0-----:R-:W-:Y:S01]  /*7000*/  FADD R38, R37, R38 ;  /* 0x0000002625267221 */ /* 0x001fe20000000000 */
[----:B-1----:R-:W-:Y:S01]  /*7010*/  FADD R42, R39, R42 ;  /* 0x0000002a272a7221 */ /* 0x002fe20000000000 */
[----:B---3--:R-:W-:Y:S01]  /*7020*/  FADD R33, R36, R33 ;  /* 0x0000002124217221 */ /* 0x008fe20000000000 */
[----:B----4-:R-:W-:-:S02]  /*7030*/  FADD R34, R35, R34 ;  /* 0x0000002223227221 */ /* 0x010fc40000000000 */
[----:B------:R-:W0:Y:S04]  /*7040*/  SHFL.BFLY PT, R36, R38, 0x1, 0x1f ;  /* 0x0c201f0026247f89 */ /* 0x000e2800000e0000 */
[----:B------:R-:W1:Y:S04]  /*7050*/  SHFL.BFLY PT, R35, R42, 0x1, 0x1f ;  /* 0x0c201f002a237f89 */ /* 0x000e6800000e0000 */
[----:B------:R-:W3:Y:S04]  /*7060*/  SHFL.BFLY PT, R37, R33, 0x1, 0x1f ;  /* 0x0c201f0021257f89 */ /* 0x000ee800000e0000 */
[----:B------:R-:W4:Y:S01]  /*7070*/  SHFL.BFLY PT, R39, R34, 0x1, 0x1f ;  /* 0x0c201f0022277f89 */ /* 0x000f2200000e0000 */
[----:B0-----:R-:W-:Y:S01]  /*7080*/  FADD R36, R38, R36 ;  /* 0x0000002426247221 */ /* 0x001fe20000000000 */
[----:B------:R-:W-:Y:S01]  /*7090*/  BAR.SYNC.DEFER_BLOCKING 0x0 ;  /* 0x0000000000007b1d */ /* 0x000fe20000010000 */
[----:B-1----:R-:W-:Y:S01]  /*70a0*/  FADD R35, R42, R35 ;  /* 0x000000232a237221 */ /* 0x002fe20000000000 */
[----:B---3--:R-:W-:Y:S01]  /*70b0*/  FADD R37, R33, R37 ;  /* 0x0000002521257221 */ /* 0x008fe20000000000 */
[----:B----4-:R-:W-:-:S03]  /*70c0*/  FADD R39, R34, R39 ;  /* 0x0000002722277221 */ /* 0x010fc60000000000 */
[----:B------:R-:W-:Y:S04]  /*70d0*/  @!P0 STS [R41+0x4000], R35 ;  /* 0x0040002329008388 */ /* 0x000fe80000000800 */
[----:B------:R-:W-:Y:S04]  /*70e0*/  @!P0 STS [R41+0x4080], R36 ;  /* 0x0040802429008388 */ /* 0x000fe80000000800 */
[----:B------:R-:W-:Y:S04]  /*70f0*/  @!P0 STS [R41+0x4100], R37 ;  /* 0x0041002529008388 */ /* 0x000fe80000000800 */
[----:B------:R-:W-:Y:S01]  /*7100*/  @!P0 STS [R41+0x4180], R39 ;  /* 0x0041802729008388 */ /* 0x000fe20000000800 */
[----:B------:R-:W-:Y:S06]  /*7110*/  BAR.SYNC.DEFER_BLOCKING 0x0 ;  /* 0x0000000000007b1d */ /* 0x000fec0000010000 */
[----:B------:R-:W0:Y:S04]  /*7120*/  LDS R33, [R40+0x4000] ;  /* 0x0040000028217984 */ /* 0x000e280000000800 */
[----:B0-----:R-:W0:Y:S01]  /*7130*/  SHFL.BFLY PT, R34, R33, 0x2, 0x1f ;  /* 0x0c401f0021227f89 */ /* 0x001e2200000e0000 */
[----:B------:R-:W-:-:S02]  /*7140*/  IMAD.SHL.U32 R95, R95, 0x2, RZ ;  /* 0x000000025f5f7824 */ /* 0x000fc400078e00ff */
[----:B0-----:R-:W-:-:S05]  /*7150*/  FADD R33, R33, R34 ;  /* 0x0000002221217221 */ /* 0x001fca0000000000 */
[----:B------:R-:W0:Y:S01]  /*7160*/  SHFL.BFLY PT, R36, R33, 0x1, 0x1f ;  /* 0x0c201f0021247f89 */ /* 0x000e2200000e0000 */
[----:B------:R-:W-:-:S04]  /*7170*/  SHF.R.S32.HI R34, RZ, 0x2, R220 ;  /* 0x00000002ff227819 */ /* 0x000fc800000114dc */
[----:B------:R-:W-:-:S04]  /*7180*/  SGXT R34, R34, 0x1 ;  /* 0x000000012222781a */ /* 0x000fc80000000200 */
[----:B------:R-:W-:Y:S02]  /*7190*/  LOP3.LUT R95, R95, 0x90, R34, 0x78, !PT ;  /* 0x000000905f5f7812 */ /* 0x000fe400078e7822 */
[----:B------:R-:W-:Y:S02]  /*71a0*/  IADD3 R34, P1, R46, UR5, RZ ;  /* 0x000000052e227c10 */ /* 0x000fe4000ff3e0ff */
[----:B------:R-:W3:Y:S01]  /*71b0*/  LDL R46, [R1+0xa0] ;  /* 0x0000a000012e7983 */ /* 0x000ee20000100800 */
[----:B0-----:R-:W-:Y:S01]  /*71c0*/  FADD R33, R33, R36 ;  /* 0x0000002421217221 */ /* 0x001fe20000000000 */
[----:B------:R-:W-:Y:S02]  /*71d0*/  IADD3 R36, P2, R98, UR5, RZ ;  /* 0x0000000562247c10 */ /* 0x000fe4000ff5e0ff */
[----:B------:R-:W4:Y:S01]  /*71e0*/  LDL R98, [R1+0xa8] ;  /* 0x0000a80001627983 */ /* 0x000f220000100800 */
[----:B------:R-:W-:Y:S02]  /*71f0*/  LOP3.LUT R220, R220, 0x3, RZ, 0xc0, !PT ;  /* 0x00000003dcdc7812 */ /* 0x000fe400078ec0ff */
[----:B------:R-:W-:-:S02]  /*7200*/  LOP3.LUT R136, R136, 0x140, RZ, 0xc0, !PT ;  /* 0x0000014088887812 */ /* 0x000fc400078ec0ff */
[----:B------:R-:W-:Y:S02]  /*7210*/  LOP3.LUT R35, R224, 0xa0, RZ, 0xc0, !PT ;  /* 0x000000a0e0237812 */ /* 0x000fe400078ec0ff */
[----:B-----5:R-:W-:Y:S01]  /*7220*/  IADD3.X R37, R88, UR10, RZ, P2, !PT ;  /* 0x0000000a58257c10 */ /* 0x020fe200097fe4ff */
[----:B------:R-:W-:Y:S01]  /*7230*/  IMAD R136, R220, 0x8, R136 ;  /* 0x00000008dc887824 */ /* 0x000fe200078e0288 */
[----:B------:R-:W5:Y:S03]  /*7240*/  LDL R88, [R1+0xa4] ;  /* 0x0000a40001587983 */ /* 0x000f660000100800 */
[----:B------:R-:W-:Y:S01]  /*7250*/  IMAD.IADD R136, R35, 0x1, R136 ;  /* 0x0000000123887824 */ /* 0x000fe200078e0288 */
[----:B------:R-:W-:Y:S01]  /*7260*/  IADD3.X R35, R45, UR10, RZ, P1, !PT ;  /* 0x0000000a2d237c10 */ /* 0x000fe20008ffe4ff */
[----:B------:R2:W-:Y:S04]  /*7270*/  @!P0 STS [R40+0x4000], R33 ;  /* 0x0040002128008388 */ /* 0x0005e80000000800 */
[----:B------:R-:W5:Y:S01]  /*7280*/  LDL R45, [R1+0x9c] ;  /* 0x00009c00012d7983 */ /* 0x000f620000100800 */
[----:B------:R-:W-:Y:S01]  /*7290*/  BAR.SYNC.DEFER_BLOCKING 0x0 ;  /* 0x0000000000007b1d */ /* 0x000fe20000010000 */
[----:B--2---:R-:W-:-:S02]  /*72a0*/  IADD3 R40, P1, R44, UR5, RZ ;  /* 0x000000052c287c10 */ /* 0x004fc4000ff3e0ff */
[----:B------:R-:W-:-:S03]  /*72b0*/  IADD3 R38, P2, R91, UR5, RZ ;  /* 0x000000055b267c10 */ /* 0x000fc6000ff5e0ff */
[----:B------:R-:W2:Y:S01]  /*72c0*/  LDL R44, [R1+0xb0] ;  /* 0x0000b000012c7983 */ /* 0x000ea20000100800 */
[----:B------:R-:W-:Y:S02]  /*72d0*/  IADD3.X R41, R43, UR10, RZ, P1, !PT ;  /* 0x0000000a2b297c10 */ /* 0x000fe40008ffe4ff */
[----:B------:R-:W-:Y:S01]  /*72e0*/  IADD3.X R39, R90, UR10, RZ, P2, !PT ;  /* 0x0000000a5a277c10 */ /* 0x000fe200097fe4ff */
[----:B------:R-:W2:Y:S04]  /*72f0*/  LDL R91, [R1+0xc0] ;  /* 0x0000c000015b7983 */ /* 0x000ea80000100800 */
[----:B------:R-:W2:Y:S01]  /*7300*/  LDL R90, [R1+0xc8] ;  /* 0x0000c800015a7983 */ /* 0x000ea20000100800 */
[----:B------:R-:W-:Y:S02]  /*7310*/  SHF.R.U32.HI R128, RZ, 0x1, R222 ;  /* 0x00000001ff807819 */ /* 0x000fe400000116de */
[----:B------:R-:W-:Y:S01]  /*7320*/  LEA R94, R94, UR9, 0x6 ;  /* 0x000000095e5e7c11 */ /* 0x000fe2000f8e30ff */
[----:B------:R-:W2:Y:S04]  /*7330*/  LDL R224, [R1+0x1a4] ;  /* 0x0001a40001e07983 */ /* 0x000ea80000100800 */
[----:B------:R0:W2:Y:S04]  /*7340*/  LDG.E.U8 R43, desc[UR12][R36.64] ;  /* 0x0000000c242b7981 */ /* 0x0000a8000c1e1100 */
[----:B------:R-:W2:Y:S04]  /*7350*/  LDG.E.U8 R35, desc[UR12][R34.64] ;  /* 0x0000000c22237981 */ /* 0x000ea8000c1e1100 */
[----:B------:R-:W2:Y:S01]  /*7360*/  LDG.E.U8 R42, desc[UR12][R38.64] ;  /* 0x0000000c262a7981 */ /* 0x000ea2000c1e1100 */
[----:B0-----:R-:W-:-:S03]  /*7370*/  IADD3 R36, P1, R47, UR5, RZ ;  /* 0x000000052f247c10 */ /* 0x001fc6000ff3e0ff */
[----:B------:R-:W2:Y:S01]  /*7380*/  LDL R47, [R1+0xb4] ;  /* 0x0000b400012f7983 */ /* 0x000ea20000100800 */
[----:B------:R-:W-:-:S03]  /*7390*/  IADD3.X R37, R124, UR10, RZ, P1, !PT ;  /* 0x0000000a7c257c10 */ /* 0x000fc60008ffe4ff */
[----:B------:R0:W2:Y:S04]  /*73a0*/  LDG.E.U8 R34, desc[UR12][R40.64] ;  /* 0x0000000c28227981 */ /* 0x0000a8000c1e1100 */
[----:B------:R4:W2:Y:S04]  /*73b0*/  LDG.E.U8 R33, desc[UR12][R36.64] ;  /* 0x0000000c24217981 */ /* 0x0008a8000c1e1100 */
[----:B------:R-:W2:Y:S01]  /*73c0*/  LDL R124, [R1+0xe8] ;  /* 0x0000e800017c7983 */ /* 0x000ea20000100800 */
[----:B0-----:R-:W-:-:S03]  /*73d0*/  IADD3 R40, P2, R125, UR5, RZ ;  /* 0x000000057d287c10 */ /* 0x001fc6000ff5e0ff */
[----:B------:R-:W2:Y:S01]  /*73e0*/  LDL R125, [R1+0xd4] ;  /* 0x0000d400017d7983 */ /* 0x000ea20000100800 */
[----:B------:R-:W-:-:S03]  /*73f0*/  IADD3.X R41, R99, UR10, RZ, P2, !PT ;  /* 0x0000000a63297c10 */ /* 0x000fc600097fe4ff */
[----:B------:R-:W2:Y:S04]  /*7400*/  LDL R99, [R1+0xcc] ;  /* 0x0000cc0001637983 */ /* 0x000ea80000100800 */
[----:B------:R-:W2:Y:S01]  /*7410*/  LDG.E.U8 R41, desc[UR12][R40.64] ;  /* 0x0000000c28297981 */ /* 0x000ea2000c1e1100 */
[----:B---3--:R-:W-:-:S03]  /*7420*/  IADD3 R38, P1, R46, UR5, RZ ;  /* 0x000000052e267c10 */ /* 0x008fc6000ff3e0ff */
[----:B------:R-:W3:Y:S01]  /*7430*/  LDL R46, [R1+0xc4] ;  /* 0x0000c400012e7983 */ /* 0x000ee20000100800 */
[----:B----4-:R-:W-:-:S03]  /*7440*/  IADD3 R36, P2, R98, UR5, RZ ;  /* 0x0000000562247c10 */ /* 0x010fc6000ff5e0ff */
[----:B------:R-:W4:Y:S01]  /*7450*/  LDL R98, [R1+0xe0] ;  /* 0x0000e00001627983 */ /* 0x000f220000100800 */
[----:B-----5:R-:W-:-:S05]  /*7460*/  IADD3.X R37, R88, UR10, RZ, P2, !PT ;  /* 0x0000000a58257c10 */ /* 0x020fca00097fe4ff */
[----:B------:R-:W5:Y:S01]  /*7470*/  LDG.E.U8 R40, desc[UR12][R36.64] ;  /* 0x0000000c24287981 */ /* 0x000f62000c1e1100 */
[----:B------:R-:W-:-:S05]  /*7480*/  IADD3.X R39, R45, UR10, RZ, P1, !PT ;  /* 0x0000000a2d277c10 */ /* 0x000fca0008ffe4ff */
[----:B------:R0:W5:Y:S02]  /*7490*/  LDG.E.U8 R88, desc[UR12][R38.64] ;  /* 0x0000000c26587981 */ /* 0x000164000c1e1100 */
[----:B0-----:R-:W-:Y:S02]  /*74a0*/  IADD3 R38, P2, R131, UR5, RZ ;  /* 0x0000000583267c10 */ /* 0x001fe4000ff5e0ff */
[----:B------:R-:W5:Y:S01]  /*74b0*/  LDL R131, [R1+0xf0] ;  /* 0x0000f00001837983 */ /* 0x000f620000100800 */
[----:B--2---:R-:W-:-:S04]  /*74c0*/  IADD3 R44, P1, R44, UR5, RZ ;  /* 0x000000052c2c7c10 */ /* 0x004fc8000ff3e0ff */
[----:B------:R-:W-:Y:S02]  /*74d0*/  IADD3.X R45, R130, UR10, RZ, P1, !PT ;  /* 0x0000000a822d7c10 */ /* 0x000fe40008ffe4ff */
[----:B------:R-:W-:Y:S01]  /*74e0*/  IADD3 R36, P1, R91, UR5, RZ ;  /* 0x000000055b247c10 */ /* 0x000fe2000ff3e0ff */
[----:B------:R-:W2:Y:S03]  /*74f0*/  LDL R130, [R1+0x10c] ;  /* 0x00010c0001827983 */ /* 0x000ea60000100800 */
[----:B------:R-:W-:Y:S02]  /*7500*/  IADD3.X R37, R127, UR10, RZ, P1, !PT ;  /* 0x0000000a7f257c10 */ /* 0x000fe40008ffe4ff */
[----:B------:R-:W2:Y:S01]  /*7510*/  LDL R127, [R1+0xf4] ;  /* 0x0000f400017f7983 */ /* 0x000ea20000100800 */
[----:B------:R-:W-:Y:S02]  /*7520*/  IADD3.X R39, R47, UR10, RZ, P2, !PT ;  /* 0x0000000a2f277c10 */ /* 0x000fe400097fe4ff */
[----:B------:R-:W-:Y:S01]  /*7530*/  IADD3 R90, P2, R90, UR5, RZ ;  /* 0x000000055a5a7c10 */ /* 0x000fe2000ff5e0ff */
[----:B------:R0:W2:Y:S04]  /*7540*/  LDG.E.U8 R47, desc[UR12][R44.64] ;  /* 0x0000000c2c2f7981 */ /* 0x0000a8000c1e1100 */
[----:B------:R-:W2:Y:S01]  /*7550*/  LDG.E.U8 R39, desc[UR12][R38.64] ;  /* 0x0000000c26277981 */ /* 0x000ea2000c1e1100 */
[----:B0-----:R-:W-:-:S03]  /*7560*/  IADD3 R44, P1, R126, UR5, RZ ;  /* 0x000000057e2c7c10 */ /* 0x001fc6000ff3e0ff */
[----:B------:R-:W2:Y:S01]  /*7570*/  LDL R126, [R1+0x108] ;  /* 0x00010800017e7983 */ /* 0x000ea20000100800 */
[----:B------:R-:W-:-:S06]  /*7580*/  IADD3.X R45, R99, UR10, RZ, P1, !PT ;  /* 0x0000000a632d7c10 */ /* 0x000fcc0008ffe4ff */
[----:B------:R-:W2:Y:S01]  /*7590*/  LDG.E.U8 R45, desc[UR12][R44.64] ;  /* 0x0000000c2c2d7981 */ /* 0x000ea2000c1e1100 */
[----:B---3--:R-:W-:-:S03]  /*75a0*/  IADD3.X R91, R46, UR10, RZ, P2, !PT ;  /* 0x0000000a2e5b7c10 */ /* 0x008fc600097fe4ff */
[----:B------:R0:W3:Y:S04]  /*75b0*/  LDG.E.U8 R46, desc[UR12][R36.64] ;  /* 0x0000000c242e7981 */ /* 0x0000e8000c1e1100 */
[----:B------:R5:W3:Y:S01]  /*75c0*/  LDG.E.U8 R38, desc[UR12][R90.64] ;  /* 0x0000000c5a267981 */ /* 0x000ae2000c1e1100 */
[----:B0-----:R-:W-:-:S03]  /*75d0*/  IADD3 R36, P2, R129, UR5, RZ ;  /* 0x0000000581247c10 */ /* 0x001fc6000ff5e0ff */
[----:B------:R-:W3:Y:S01]  /*75e0*/  LDL R129, [R1+0x104] ;  /* 0x0001040001817983 */ /* 0x000ee20000100800 */
[----:B----4-:R-:W-:-:S04]  /*75f0*/  IADD3 R98, P1, R98, UR5, RZ ;  /* 0x0000000562627c10 */ /* 0x010fc8000ff3e0ff */
[----:B------:R-:W-:Y:S02]  /*7600*/  IADD3.X R99, R140, UR10, RZ, P1, !PT ;  /* 0x0000000a8c637c10 */ /* 0x000fe40008ffe4ff */
[----:B------:R-:W4:Y:S01]  /*7610*/  LDL R140, [R1+0x120] ;  /* 0x00012000018c7983 */ /* 0x000f220000100800 */
[----:B------:R-:W-:Y:S02]  /*7620*/  IADD3.X R37, R125, UR10, RZ, P2, !PT ;  /* 0x0000000a7d257c10 */ /* 0x000fe400097fe4ff */
[----:B------:R-:W-:Y:S01]  /*7630*/  IADD3 R124, P2, R124, UR5, RZ ;  /* 0x000000057c7c7c10 */ /* 0x000fe2000ff5e0ff */
[----:B------:R0:W4:Y:S03]  /*7640*/  LDG.E.U8 R44, desc[UR12][R98.64] ;  /* 0x0000000c622c7981 */ /* 0x000126000c1e1100 */
[----:B------:R-:W-:Y:S01]  /*7650*/  IADD3.X R125, R141, UR10, RZ, P2, !PT ;  /* 0x0000000a8d7d7c10 */ /* 0x000fe200097fe4ff */
[----:B------:R-:W4:Y:S04]  /*7660*/  LDG.E.U8 R37, desc[UR12][R36.64] ;  /* 0x0000000c24257981 */ /* 0x000f28000c1e1100 */
[----:B------:R-:W4:Y:S01]  /*7670*/  LDL R141, [R1+0x128] ;  /* 0x00012800018d7983 */ /* 0x000f220000100800 */
[----:B-----5:R-:W-:-:S03]  /*7680*/  IADD3 R90, P1, R131, UR5, RZ ;  /* 0x00000005835a7c10 */ /* 0x020fc6000ff3e0ff */
[----:B------:R1:W5:Y:S04]  /*7690*/  LDG.E.U8 R36, desc[UR12][R124.64] ;  /* 0x0000000c7c247981 */ /* 0x000368000c1e1100 */
[----:B------:R-:W5:Y:S01]  /*76a0*/  LDL R131, [R1+0x114] ;  /* 0x0001140001837983 */ /* 0x000f620000100800 */
[----:B0-----:R-:W-:-:S03]  /*76b0*/  IADD3 R98, P2, R134, UR5, RZ ;  /* 0x0000000586627c10 */ /* 0x001fc6000ff5e0ff */
[----:B------:R-:W5:Y:S01]  /*76c0*/  LDL R134, [R1+0x11c] ;  /* 0x00011c0001867983 */ /* 0x000f620000100800 */
[----:B------:R-:W-:Y:S02]  /*76d0*/  IADD3.X R91, R137, UR10, RZ, P1, !PT ;  /* 0x0000000a895b7c10 */ /* 0x000fe40008ffe4ff */
[----:B-1----:R-:W-:Y:S01]  /*76e0*/  IADD3 R124, P1, R135, UR5, RZ ;  /* 0x00000005877c7c10 */ /* 0x002fe2000ff3e0ff */
[----:B------:R-:W5:Y:S04]  /*76f0*/  LDL R137, [R1+0x12c] ;  /* 0x00012c0001897983 */ /* 0x000f680000100800 */
[----:B------:R-:W5:Y:S01]  /*7700*/  LDL R135, [R1+0x124] ;  /* 0x0001240001877983 */ /* 0x000f620000100800 */
[----:B------:R-:W-:Y:S02]  /*7710*/  IADD3.X R125, R138, UR10, RZ, P1, !PT ;  /* 0x0000000a8a7d7c10 */ /* 0x000fe40008ffe4ff */
[----:B--2---:R-:W-:Y:S01]  /*7720*/  IADD3.X R99, R127, UR10, RZ, P2, !PT ;  /* 0x0000000a7f637c10 */ /* 0x004fe200097fe4ff */
[----:B------:R-:W2:Y:S04]  /*7730*/  LDL R138, [R1+0x134] ;  /* 0x00013400018a7983 */ /* 0x000ea80000100800 */
[----:B------:R-:W2:Y:S04]  /*7740*/  LDG.E.U8 R90, desc[UR12][R90.64] ;  /* 0x0000000c5a5a7981 */ /* 0x000ea8000c1e1100 */
[----:B------:R0:W2:Y:S01]  /*7750*/  LDG.E.U8 R91, desc[UR12][R98.64] ;  /* 0x0000000c625b7981 */ /* 0x0000a2000c1e1100 */
[----:B------:R-:W-:-:S02]  /*7760*/  IADD3 R126, P2, R126, UR5, RZ ;  /* 0x000000057e7e7c10 */ /* 0x000fc4000ff5e0ff */
[----:B0-----:R-:W-:Y:S02]  /*7770*/  IADD3 R98, P1, R145, UR5, RZ ;  /* 0x0000000591627c10 */ /* 0x001fe4000ff3e0ff */
[----:B------:R-:W2:Y:S02]  /*7780*/  LDL R145, [R1+0x16c] ;  /* 0x00016c0001917983 */ /* 0x000ea40000100800 */
[----:B------:R-:W-:Y:S02]  /*7790*/  IADD3.X R99, R130, UR10, RZ, P1, !PT ;  /* 0x0000000a82637c10 */ /* 0x000fe40008ffe4ff */
[----:B---3--:R-:W-:Y:S02]  /*77a0*/  IADD3.X R127, R129, UR10, RZ, P2, !PT ;  /* 0x0000000a817f7c10 */ /* 0x008fe400097fe4ff */
[----:B------:R0:W3:Y:S04]  /*77b0*/  LDG.E.U8 R129, desc[UR12][R124.64] ;  /* 0x0000000c7c817981 */ /* 0x0000e8000c1e1100 */
[----:B------:R4:W3:Y:S01]  /*77c0*/  LDG.E.U8 R130, desc[UR12][R126.64] ;  /* 0x0000000c7e827981 */ /* 0x0008e2000c1e1100 */
[----:B0-----:R-:W-:-:S03]  /*77d0*/  IADD3 R124, P2, R139, UR5, RZ ;  /* 0x000000058b7c7c10 */ /* 0x001fc6000ff5e0ff */
[----:B------:R-:W3:Y:S01]  /*77e0*/  LDL R139, [R1+0x13c] ;  /* 0x00013c00018b7983 */ /* 0x000ee20000100800 */
[----:B----4-:R-:W-:-:S03]  /*77f0*/  IADD3 R126, P1, R140, UR5, RZ ;  /* 0x000000058c7e7c10 */ /* 0x010fc6000ff3e0ff */
[----:B------:R-:W4:Y:S01]  /*7800*/  LDL R140, [R1+0x144] ;  /* 0x00014400018c7983 */ /* 0x000f220000100800 */
[----:B-----5:R-:W-:-:S03]  /*7810*/  IADD3.X R125, R131, UR10, RZ, P2, !PT ;  /* 0x0000000a837d7c10 */ /* 0x020fc600097fe4ff */
[----:B------:R0:W5:Y:S02]  /*7820*/  LDG.E.U8 R131, desc[UR12][R98.64] ;  /* 0x0000000c62837981 */ /* 0x000164000c1e1100 */
[----:B0-----:R-:W-:Y:S02]  /*7830*/  IADD3 R98, P2, R141, UR5, RZ ;  /* 0x000000058d627c10 */ /* 0x001fe4000ff5e0ff */
[----:B------:R-:W5:Y:S01]  /*7840*/  LDL R141, [R1+0x14c] ;  /* 0x00014c00018d7983 */ /* 0x000f620000100800 */
[----:B------:R-:W-:-:S03]  /*7850*/  IADD3.X R127, R134, UR10, RZ, P1, !PT ;  /* 0x0000000a867f7c10 */ /* 0x000fc60008ffe4ff */
[----:B------:R0:W5:Y:S01]  /*7860*/  LDG.E.U8 R134, desc[UR12][R124.64] ;  /* 0x0000000c7c867981 */ /* 0x000162000c1e1100 */
[----:B------:R-:W-:-:S03]  /*7870*/  IADD3.X R99, R135, UR10, RZ, P2, !PT ;  /* 0x0000000a87637c10 */ /* 0x000fc600097fe4ff */
[----:B------:R1:W5:Y:S01]  /*7880*/  LDG.E.U8 R135, desc[UR12][R126.64] ;  /* 0x0000000c7e877981 */ /* 0x000362000c1e1100 */
[----:B0-----:R-:W-:-:S03]  /*7890*/  IADD3 R124, P1, R142, UR5, RZ ;  /* 0x000000058e7c7c10 */ /* 0x001fc6000ff3e0ff */
[----:B------:R-:W5:Y:S01]  /*78a0*/  LDL R142, [R1+0x154] ;  /* 0x00015400018e7983 */ /* 0x000f620000100800 */
[----:B-1----:R-:W-:-:S03]  /*78b0*/  IADD3 R126, P2, R143, UR5, RZ ;  /* 0x000000058f7e7c10 */ /* 0x002fc6000ff5e0ff */
[----:B------:R-:W5:Y:S01]  /*78c0*/  LDL R143, [R1+0x15c] ;  /* 0x00015c00018f7983 */ /* 0x000f620000100800 */
[----:B------:R-:W-:-:S03]  /*78d0*/  IADD3.X R125, R137, UR10, RZ, P1, !PT ;  /* 0x0000000a897d7c10 */ /* 0x000fc60008ffe4ff */
[----:B------:R0:W5:Y:S01]  /*78e0*/  LDG.E.U8 R137, desc[UR12][R98.64] ;  /* 0x0000000c62897981 */ /* 0x000162000c1e1100 */
[----:B--2---:R-:W-:-:S03]  /*78f0*/  IADD3.X R127, R138, UR10, RZ, P2, !PT ;  /* 0x0000000a8a7f7c10 */ /* 0x004fc600097fe4ff */
[----:B------:R1:W2:Y:S01]  /*7900*/  LDG.E.U8 R138, desc[UR12][R124.64] ;  /* 0x0000000c7c8a7981 */ /* 0x0002a2000c1e1100 */
[----:B0-----:R-:W-:-:S03]  /*7910*/  IADD3 R98, P1, R144, UR5, RZ ;  /* 0x0000000590627c10 */ /* 0x001fc6000ff3e0ff */
[----:B------:R-:W2:Y:S01]  /*7920*/  LDL R144, [R1+0x164] ;  /* 0x0001640001907983 */ /* 0x000ea20000100800 */
[----:B-1----:R-:W-:-:S03]  /*7930*/  IADD3 R124, P2, R151, UR5, RZ ;  /* 0x00000005977c7c10 */ /* 0x002fc6000ff5e0ff */
[----:B------:R-:W2:Y:S01]  /*7940*/  LDL R151, [R1+0x180] ;  /* 0x0001800001977983 */ /* 0x000ea20000100800 */
[----:B---3--:R-:W-:-:S03]  /*7950*/  IADD3.X R99, R139, UR10, RZ, P1, !PT ;  /* 0x0000000a8b637c10 */ /* 0x008fc60008ffe4ff */
[----:B------:R0:W3:Y:S01]  /*7960*/  LDG.E.U8 R139, desc[UR12][R126.64] ;  /* 0x0000000c7e8b7981 */ /* 0x0000e2000c1e1100 */
[----:B----4-:R-:W-:-:S03]  /*7970*/  IADD3.X R125, R140, UR10, RZ, P2, !PT ;  /* 0x0000000a8c7d7c10 */ /* 0x010fc600097fe4ff */
[----:B------:R1:W4:Y:S01]  /*7980*/  LDG.E.U8 R140, desc[UR12][R98.64] ;  /* 0x0000000c628c7981 */ /* 0x000322000c1e1100 */
[----:B0-----:R-:W-:-:S03]  /*7990*/  IADD3 R126, P1, R146, UR5, RZ ;  /* 0x00000005927e7c10 */ /* 0x001fc6000ff3e0ff */
[----:B------:R-:W3:Y:S01]  /*79a0*/  LDL R146, [R1+0x174] ;  /* 0x0001740001927983 */ /* 0x000ee20000100800 */
[----:B-1----:R-:W-:-:S03]  /*79b0*/  IADD3 R98, P2, R147, UR5, RZ ;  /* 0x0000000593627c10 */ /* 0x002fc6000ff5e0ff */
[----:B------:R-:W4:Y:S01]  /*79c0*/  LDL R147, [R1+0x17c] ;  /* 0x00017c0001937983 */ /* 0x000f220000100800 */
[----:B-----5:R-:W-:-:S03]  /*79d0*/  IADD3.X R127, R141, UR10, RZ, P1, !PT ;  /* 0x0000000a8d7f7c10 */ /* 0x020fc60008ffe4ff */
[----:B------:R0:W5:Y:S02]  /*79e0*/  LDG.E.U8 R141, desc[UR12][R124.64] ;  /* 0x0000000c7c8d7981 */ /* 0x000164000c1e1100 */
[----:B0-----:R-:W-:Y:S02]  /*79f0*/  IADD3 R124, P1, R208, UR5, RZ ;  /* 0x00000005d07c7c10 */ /* 0x001fe4000ff3e0ff */
[----:B------:R-:W5:Y:S01]  /*7a00*/  LDL R208, [R1+0x18c] ;  /* 0x00018c0001d07983 */ /* 0x000f620000100800 */
[----:B------:R-:W-:-:S03]  /*7a10*/  IADD3.X R99, R142, UR10, RZ, P2, !PT ;  /* 0x0000000a8e637c10 */ /* 0x000fc600097fe4ff */
[----:B------:R0:W5:Y:S01]  /*7a20*/  LDG.E.U8 R142, desc[UR12][R126.64] ;  /* 0x0000000c7e8e7981 */ /* 0x000162000c1e1100 */
[----:B------:R-:W-:Y:S01]  /*7a30*/  LOP3.LUT R128, R128, 0xa0, R226, 0x78, !PT ;  /* 0x000000a080807812 */ /* 0x000fe200078e78e2 */
[----:B------:R-:W-:Y:S01]  /*7a40*/  IMAD R94, R220, 0x20, R94 ;  /* 0x00000020dc5e7824 */ /* 0x000fe200078e025e */
[----:B------:R-:W-:Y:S01]  /*7a50*/  IADD3.X R125, R143, UR10, RZ, P1, !PT ;  /* 0x0000000a8f7d7c10 */ /* 0x000fe20008ffe4ff */
[----:B------:R-:W5:Y:S04]  /*7a60*/  LDL R226, [R1+0x1a0] ;  /* 0x0001a00001e27983 */ /* 0x000f680000100800 */
[----:B------:R1:W5:Y:S01]  /*7a70*/  LDG.E.U8 R143, desc[UR12][R98.64] ;  /* 0x0000000c628f7981 */ /* 0x000362000c1e1100 */
[----:B0-----:R-:W-:-:S03]  /*7a80*/  IADD3 R126, P2, R148, UR5, RZ ;  /* 0x00000005947e7c10 */ /* 0x001fc6000ff5e0ff */
[----:B------:R-:W5:Y:S01]  /*7a90*/  LDL R148, [R1+0x198] ;  /* 0x0001980001947983 */ /* 0x000f620000100800 */
[----:B------:R-:W-:-:S03]  /*7aa0*/  IMAD R94, R222, 0x8, R94 ;  /* 0x00000008de5e7824 */ /* 0x000fc600078e025e */
[----:B------:R-:W5:Y:S01]  /*7ab0*/  LDL R222, [R1+0x1a8] ;  /* 0x0001a80001de7983 */ /* 0x000f620000100800 */
[----:B-1----:R-:W-:-:S03]  /*7ac0*/  IADD3 R98, P1, R149, UR5, RZ ;  /* 0x0000000595627c10 */ /* 0x002fc6000ff3e0ff */
[----:B------:R-:W5:Y:S01]  /*7ad0*/  LDL R149, [R1+0x19c] ;  /* 0x00019c0001957983 */ /* 0x000f620000100800 */
[----:B--2---:R-:W-:-:S03]  /*7ae0*/  IADD3.X R127, R144, UR10, RZ, P2, !PT ;  /* 0x0000000a907f7c10 */ /* 0x004fc600097fe4ff */
[----:B------:R0:W2:Y:S01]  /*7af0*/  LDG.E.U8 R144, desc[UR12][R124.64] ;  /* 0x0000000c7c907981 */ /* 0x0000a2000c1e1100 */
[----:B------:R-:W-:-:S03]  /*7b00*/  IADD3.X R99, R145, UR10, RZ, P1, !PT ;  /* 0x0000000a91637c10 */ /* 0x000fc60008ffe4ff */
[----:B------:R1:W2:Y:S04]  /*7b10*/  LDG.E.U8 R145, desc[UR12][R126.64] ;  /* 0x0000000c7e917981 */ /* 0x0002a8000c1e1100 */
[----:B------:R-:W2:Y:S01]  /*7b20*/  LDL R220, [R1+0x1c8] ;  /* 0x0001c80001dc7983 */ /* 0x000ea20000100800 */
[----:B0-----:R-:W-:-:S03]  /*7b30*/  IADD3 R124, P2, R214, UR5, RZ ;  /* 0x00000005d67c7c10 */ /* 0x001fc6000ff5e0ff */
[----:B------:R-:W2:Y:S01]  /*7b40*/  LDL R214, [R1+0x1b0] ;  /* 0x0001b00001d67983 */ /* 0x000ea20000100800 */
[----:B-1----:R-:W-:-:S03]  /*7b50*/  IADD3 R126, P1, R151, UR5, RZ ;  /* 0x00000005977e7c10 */ /* 0x002fc6000ff3e0ff */
[----:B------:R-:W2:Y:S01]  /*7b60*/  LDL R151, [R1+0x1ac] ;  /* 0x0001ac0001977983 */ /* 0x000ea20000100800 */
[----:B---3--:R-:W-:-:S03]  /*7b70*/  IADD3.X R125, R146, UR10, RZ, P2, !PT ;  /* 0x0000000a927d7c10 */ /* 0x008fc600097fe4ff */
[----:B------:R0:W3:Y:S01]  /*7b80*/  LDG.E.U8 R146, desc[UR12][R98.64] ;  /* 0x0000000c62927981 */ /* 0x0000e2000c1e1100 */
[----:B----4-:R-:W-:-:S03]  /*7b90*/  IADD3.X R127, R147, UR10, RZ, P1, !PT ;  /* 0x0000000a937f7c10 */ /* 0x010fc60008ffe4ff */
[----:B------:R1:W4:Y:S04]  /*7ba0*/  LDG.E.U8 R147, desc[UR12][R124.64] ;  /* 0x0000000c7c937981 */ /* 0x000328000c1e1100 */
[----:B------:R-:W3:Y:S01]  /*7bb0*/  LDG.E.U8 R126, desc[UR12][R126.64] ;  /* 0x0000000c7e7e7981 */ /* 0x000ee2000c1e1100 */
[----:B0-----:R-:W-:-:S03]  /*7bc0*/  IADD3 R98, P2, R206, UR5, RZ ;  /* 0x00000005ce627c10 */ /* 0x001fc6000ff5e0ff */
[----:B------:R-:W4:Y:S01]  /*7bd0*/  LDL R206, [R1+0x1b4] ;  /* 0x0001b40001ce7983 */ /* 0x000f220000100800 */
[----:B-1----:R-:W-:-:S03]  /*7be0*/  IADD3 R124, P1, R218, UR5, RZ ;  /* 0x00000005da7c7c10 */ /* 0x002fc6000ff3e0ff */
[----:B------:R-:W3:Y:S01]  /*7bf0*/  LDL R218, [R1+0x1c0] ;  /* 0x0001c00001da7983 */ /* 0x000ee20000100800 */
[----:B------:R-:W-:-:S03]  /*7c00*/  IADD3.X R99, R210, UR10, RZ, P2, !PT ;  /* 0x0000000ad2637c10 */ /* 0x000fc600097fe4ff */
[----:B------:R-:W3:Y:S04]  /*7c10*/  LDL R210, [R1+0x1c4] ;  /* 0x0001c40001d27983 */ /* 0x000ee80000100800 */
[----:B------:R0:W3:Y:S01]  /*7c20*/  LDG.E.U8 R127, desc[UR12][R98.64] ;  /* 0x0000000c627f7981 */ /* 0x0000e2000c1e1100 */
[----:B-----5:R-:W-:-:S03]  /*7c30*/  IADD3.X R125, R208, UR10, RZ, P1, !PT ;  /* 0x0000000ad07d7c10 */ /* 0x020fc60008ffe4ff */
[----:B------:R-:W5:Y:S01]  /*7c40*/  LDL R208, [R1+0x1bc] ;  /* 0x0001bc0001d07983 */ /* 0x000f620000100800 */
[----:B0-----:R-:W-:-:S03]  /*7c50*/  IADD3 R98, P1, R148, UR5, RZ ;  /* 0x0000000594627c10 */ /* 0x001fc6000ff3e0ff */
[----:B------:R0:W5:Y:S01]  /*7c60*/  LDG.E.U8 R148, desc[UR12][R124.64] ;  /* 0x0000000c7c947981 */ /* 0x000162000c1e1100 */
[----:B------:R-:W-:-:S03]  /*7c70*/  IADD3.X R99, R212, UR10, RZ, P1, !PT ;  /* 0x0000000ad4637c10 */ /* 0x000fc60008ffe4ff */
[----:B------:R-:W5:Y:S01]  /*7c80*/  LDL R212, [R1+0x1cc] ;  /* 0x0001cc0001d47983 */ /* 0x000f620000100800 */
[----:B0-----:R-:W-:-:S03]  /*7c90*/  IADD3 R124, P2, R226, UR5, RZ ;  /* 0x00000005e27c7c10 */ /* 0x001fc6000ff5e0ff */
[----:B------:R-:W5:Y:S01]  /*7ca0*/  LDL R226, [R1+0x1e8] ;  /* 0x0001e80001e27983 */ /* 0x000f620000100800 */
[----:B------:R-:W-:-:S03]  /*7cb0*/  IADD3.X R125, R149, UR10, RZ, P2, !PT ;  /* 0x0000000a957d7c10 */ /* 0x000fc600097fe4ff */
[----:B------:R0:W5:Y:S04]  /*7cc0*/  LDG.E.U8 R149, desc[UR12][R98.64] ;  /* 0x0000000c62957981 */ /* 0x000168000c1e1100 */
[----:B------:R-:W5:Y:S01]  /*7cd0*/  LDG.E.U8 R124, desc[UR12][R124.64] ;  /* 0x0000000c7c7c7981 */ /* 0x000f62000c1e1100 */
[----:B0-----:R-:W-:-:S03]  /*7ce0*/  IADD3 R98, P1, R222, UR5, RZ ;  /* 0x00000005de627c10 */ /* 0x001fc6000ff3e0ff */
[----:B------:R-:W5:Y:S01]  /*7cf0*/  LDL R222, [R1+0x1d8] ;  /* 0x0001d80001de7983 */ /* 0x000f620000100800 */
[----:B------:R-:W-:-:S03]  /*7d00*/  IADD3.X R99, R224, UR10, RZ, P1, !PT ;  /* 0x0000000ae0637c10 */ /* 0x000fc60008ffe4ff */
[----:B------:R-:W5:Y:S04]  /*7d10*/  LDL R224, [R1+0x1e0] ;  /* 0x0001e00001e07983 */ /* 0x000f680000100800 */
[----:B------:R2:W5:Y:S02]  /*7d20*/  LDG.E.U8 R125, desc[UR12][R98.64] ;  /* 0x0000000c627d7981 */ /* 0x000564000c1e1100 */
[----:B--2---:R-:W-:Y:S02]  /*7d30*/  IADD3 R98, P1, R214, UR5, RZ ;  /* 0x00000005d6627c10 */ /* 0x004fe4000ff3e0ff */
[----:B------:R-:W2:Y:S02]  /*7d40*/  LDL R214, [R1+0x1d4] ;  /* 0x0001d40001d67983 */ /* 0x000ea40000100800 */
[----:B------:R-:W-:-:S05]  /*7d50*/  IADD3.X R99, R151, UR10, RZ, P1, !PT ;  /* 0x0000000a97637c10 */ /* 0x000fca0008ffe4ff */
[----:B------:R0:W2:Y:S02]  /*7d60*/  LDG.E.U8 R151, desc[UR12][R98.64] ;  /* 0x0000000c62977981 */ /* 0x0000a4000c1e1100 */
[----:B0-----:R-:W-:Y:S02]  /*7d70*/  IADD3 R98, P1, R216, UR5, RZ ;  /* 0x00000005d8627c10 */ /* 0x001fe4000ff3e0ff */
[----:B------:R-:W2:Y:S02]  /*7d80*/  LDL R216, [R1+0x1dc] ;  /* 0x0001dc0001d87983 */ /* 0x000ea40000100800 */
[----:B----4-:R-:W-:-:S05]  /*7d90*/  IADD3.X R99, R206, UR10, RZ, P1, !PT ;  /* 0x0000000ace637c10 */ /* 0x010fca0008ffe4ff */
[----:B------:R3:W4:Y:S02]  /*7da0*/  LDG.E.U8 R206, desc[UR12][R98.64] ;  /* 0x0000000c62ce7981 */ /* 0x000724000c1e1100 */
[----:B---3--:R-:W-:Y:S02]  /*7db0*/  IADD3 R98, P1, R218, UR5, RZ ;  /* 0x00000005da627c10 */ /* 0x008fe4000ff3e0ff */
[----:B------:R-:W3:Y:S02]  /*7dc0*/  LDL R218, [R1+0x1e4] ;  /* 0x0001e40001da7983 */ /* 0x000ee40000100800 */
[----:B-----5:R-:W-:-:S05]  /*7dd0*/  IADD3.X R99, R208, UR10, RZ, P1, !PT ;  /* 0x0000000ad0637c10 */ /* 0x020fca0008ffe4ff */
[----:B------:R0:W5:Y:S02]  /*7de0*/  LDG.E.U8 R208, desc[UR12][R98.64] ;  /* 0x0000000c62d07981 */ /* 0x000164000c1e1100 */
[----:B0-----:R-:W-:Y:S02]  /*7df0*/  IADD3 R98, P1, R220, UR5, RZ ;  /* 0x00000005dc627c10 */ /* 0x001fe4000ff3e0ff */
[----:B------:R-:W4:Y:S02]  /*7e00*/  LDL R220, [R1+0x1ec] ;  /* 0x0001ec0001dc7983 */ /* 0x000f240000100800 */
[----:B------:R-:W-:-:S05]  /*7e10*/  IADD3.X R99, R210, UR10, RZ, P1, !PT ;  /* 0x0000000ad2637c10 */ /* 0x000fca0008ffe4ff */
[----:B------:R0:W5:Y:S02]  /*7e20*/  LDG.E.U8 R210, desc[UR12][R98.64] ;  /* 0x0000000c62d27981 */ /* 0x000164000c1e1100 */
[----:B0-----:R-:W-:Y:S02]  /*7e30*/  IADD3 R98, P1, R229, UR5, RZ ;  /* 0x00000005e5627c10 */ /* 0x001fe4000ff3e0ff */
[----:B------:R-:W5:Y:S02]  /*7e40*/  LDL R229, [R1+0x200] ;  /* 0x0002000001e57983 */ /* 0x000f640000100800 */
[----:B------:R-:W-:-:S05]  /*7e50*/  IADD3.X R99, R212, UR10, RZ, P1, !PT ;  /* 0x0000000ad4637c10 */ /* 0x000fca0008ffe4ff */
[----:B------:R0:W5:Y:S02]  /*7e60*/  LDG.E.U8 R212, desc[UR12][R98.64] ;  /* 0x0000000c62d47981 */ /* 0x000164000c1e1100 */
[----:B0-----:R-:W-:Y:S02]  /*7e70*/  IADD3 R98, P1, R222, UR5, RZ ;  /* 0x00000005de627c10 */ /* 0x001fe4000ff3e0ff */
[----:B------:R-:W5:Y:S02]  /*7e80*/  LDL R222, [R1+0x1f4] ;  /* 0x0001f40001de7983 */ /* 0x000f640000100800 */
[----:B--2---:R-:W-:-:S05]  /*7e90*/  IADD3.X R99, R214, UR10, RZ, P1, !PT ;  /* 0x0000000ad6637c10 */ /* 0x004fca0008ffe4ff */
[----:B------:R0:W2:Y:S02]  /*7ea0*/  LDG.E.U8 R214, desc[UR12][R98.64] ;  /* 0x0000000c62d67981 */ /* 0x0000a4000c1e1100 */
[----:B0-----:R-:W-:Y:S02]  /*7eb0*/  IADD3 R98, P1, R224, UR5, RZ ;  /* 0x00000005e0627c10 */ /* 0x001fe4000ff3e0ff */
[----:B------:R-:W2:Y:S02]  /*7ec0*/  LDL R224, [R1+0x1fc] ;  /* 0x0001fc0001e07983 */ /* 0x000ea40000100800 */
[----:B------:R-:W-:-:S05]  /*7ed0*/  IADD3.X R99, R216, UR10, RZ, P1, !PT ;  /* 0x0000000ad8637c10 */ /* 0x000fca0008ffe4ff */
[----:B------:R0:W2:Y:S02]  /*7ee0*/  LDG.E.U8 R216, desc[UR12][R98.64] ;  /* 0x0000000c62d87981 */ /* 0x0000a4000c1e1100 */
[----:B0-----:R-:W-:Y:S02]  /*7ef0*/  IADD3 R98, P1, R226, UR5, RZ ;  /* 0x00000005e2627c10 */ /* 0x001fe4000ff3e0ff */
[----:B------:R-:W2:Y:S02]  /*7f00*/  LDL R226, [R1+0x204] ;  /* 0x0002040001e27983 */ /* 0x000ea40000100800 */
[----:B---3--:R-:W-:-:S05]  /*7f10*/  IADD3.X R99, R218, UR10, RZ, P1, !PT ;  /* 0x0000000ada637c10 */ /* 0x008fca0008ffe4ff */
[----:B------:R0:W3:Y:S02]  /*7f20*/  LDG.E.U8 R218, desc[UR12][R98.64] ;  /* 0x0000000c62da7981 */ /* 0x0000e4000c1e1100 */
[----:B0-----:R-:W-:Y:S02]  /*7f30*/  IADD3 R98, P1, R228, UR5, RZ ;  /* 0x00000005e4627c10 */ /* 0x001fe4000ff3e0ff */
[----:B------:R-:W3:Y:S02]  /*7f40*/  LDL R228, [R1+0x20c] ;  /* 0x00020c0001e47983 */ /* 0x000ee40000100800 */
[----:B----4-:R-:W-:-:S05]  /*7f50*/  IADD3.X R99, R220, UR10, RZ, P1, !PT ;  /* 0x0000000adc637c10 */ /* 0x010fca0008ffe4ff */
[----:B------:R0:W4:Y:S02]  /*7f60*/  LDG.E.U8 R220, desc[UR12][R98.64] ;  /* 0x0000000c62dc7981 */ /* 0x000124000c1e1100 */
[----:B0-----:R-:W-:Y:S02]  /*7f70*/  IADD3 R98, P1, R232, UR5, RZ ;  /* 0x00000005e8627c10 */ /* 0x001fe4000ff3e0ff */
[----:B------:R-:W4:Y:S02]  /*7f80*/  LDL R232, [R1+0x21c] ;  /* 0x00021c0001e87983 */ /* 0x000f240000100800 */
[----:B-----5:R-:W-:-:S05]  /*7f90*/  IADD3.X R99, R222, UR10, RZ, P1, !PT ;  /* 0x0000000ade637c10 */ /* 0x020fca0008ffe4ff */
[----:B------:R0:W5:Y:S02]  /*7fa0*/  LDG.E.U8 R222, desc[UR12][R98.64] ;  /* 0x0000000c62de7981 */ /* 0x000164000c1e1100 */
[----:B0-----:R-:W-:Y:S02]  /*7fb0*/  IADD3 R98, P1, R229, UR5, RZ ;  /* 0x00000005e5627c10 */ /* 0x001fe4000ff3e0ff */
[----:B------:R-:W4:Y:S02]  /*7fc0*/  LDL R229, [R1+0x214] ;  /* 0x0002140001e57983 */ /* 0x000f240000100800 */
[----:B--2---:R-:W-:-:S05]  /*7fd0*/  IADD3.X R99, R224, UR10, RZ, P1, !PT ;  /* 0x0000000ae0637c10 */ /* 0x004fca0008ffe4ff */
[----:B------:R0:W2:Y:S02]  /*7fe0*/  LDG.E.U8 R224, desc[UR12][R98.64] ;  /* 0x0000000c62e07981 */ /* 0x0000a4000c1e1100 */
[----:B0-----:R-:W-:Y:S02]  /*7ff0*/  IADD3 R98, P1, R234, UR5, RZ ;  /* 0x00000005ea627c10 */ /* 0x001fe4000ff3e0ff */
[----:B------:R-:W5:Y:S02]  /*8000*/  LDL R234, [R1+0x224] ;  /* 0x0002240001ea7983 */ /* 0x000f640000100800 */
        /* <DEDUP_REMOVED lines=12> */
[----:B------:R-:W-:-:S05]  /*80d0*/  IADD3.X R99, R232, UR10, RZ, P1, !PT ;  /* 0x0000000ae8637c10 */ /* 0x000fca0008ffe4ff */
[----:B------:R0:W4:Y:S02]  /*80e0*/  LDG.E.U8 R232, desc[UR12][R98.64] ;  /* 0x0000000c62e87981 */ /* 0x000124000c1e1100 */
[----:B0-----:R-:W-:Y:S02]  /*80f0*/  IADD3 R98, P1, R241, UR5, RZ ;  /* 0x00000005f1627c10 */ /* 0x001fe4000ff3e0ff */
[----:B------:R-:W4:Y:S02]  /*8100*/  LDL R241, [R1+0x24c] ;  /* 0x00024c0001f17983 */ /* 0x000f240000100800 */
[----:B-----5:R-:W-:-:S05]  /*8110*/  IADD3.X R99, R234, UR10, RZ, P1, !PT ;  /* 0x0000000aea637c10 */ /* 0x020fca0008ffe4ff */
[----:B------:R0:W5:Y:S02]  /*8120*/  LDG.E.U8 R234, desc[UR12][R98.64] ;  /* 0x0000000c62ea7981 */ /* 0x000164000c1e1100 */
[----:B0-----:R-:W-:Y:S02]  /*8130*/  IADD3 R98, P1, R245, UR5, RZ ;  /* 0x00000005f5627c10 */ /* 0x001fe4000ff3e0ff */
[----:B------:R-:W5:Y:S02]  /*8140*/  LDL R245, [R1+0x244] ;  /* 0x0002440001f57983 */ /* 0x000f640000100800 */
[----:B--2---:R-:W-:-:S05]  /*8150*/  IADD3.X R99, R236, UR10, RZ, P1, !PT ;  /* 0x0000000aec637c10 */ /* 0x004fca0008ffe4ff */
[----:B------:R0:W2:Y:S02]  /*8160*/  LDG.E.U8 R236, desc[UR12][R98.64] ;  /* 0x0000000c62ec7981 */ /* 0x0000a4000c1e1100 */
[----:B0-----:R-:W-:Y:S02]  /*8170*/  IADD3 R98, P1, R247, UR5, RZ ;  /* 0x00000005f7627c10 */ /* 0x001fe4000ff3e0ff */
[----:B------:R-:W2:Y:S02]  /*8180*/  LDL R247, [R1+0x254] ;  /* 0x0002540001f77983 */ /* 0x000ea40000100800 */
[----:B---3--:R-:W-:-:S05]  /*8190*/  IADD3.X R99, R237, UR10, RZ, P1, !PT ;  /* 0x0000000aed637c10 */ /* 0x008fca0008ffe4ff */
[----:B------:R0:W3:Y:S04]  /*81a0*/  LDG.E.U8 R237, desc[UR12][R98.64] ;  /* 0x0000000c62ed7981 */ /* 0x0000e8000c1e1100 */
[----:B------:R-:W0:Y:S02]  /*81b0*/  LDL R99, [R1+0x240] ;  /* 0x0002400001637983 */ /* 0x000e240000100800 */
[----:B0-----:R-:W-:-:S04]  /*81c0*/  IADD3 R98, P1, R99, UR5, RZ ;  /* 0x0000000563627c10 */ /* 0x001fc8000ff3e0ff */
[----:B----4-:R-:W-:-:S05]  /*81d0*/  IADD3.X R99, R239, UR10, RZ, P1, !PT ;  /* 0x0000000aef637c10 */ /* 0x010fca0008ffe4ff */
[----:B------:R0:W4:Y:S04]  /*81e0*/  LDG.E.U8 R239, desc[UR12][R98.64] ;  /* 0x0000000c62ef7981 */ /* 0x000128000c1e1100 */
[----:B------:R-:W0:Y:S02]  /*81f0*/  LDL R99, [R1+0x250] ;  /* 0x0002500001637983 */ /* 0x000e240000100800 */
[----:B0-----:R-:W-:-:S04]  /*8200*/  IADD3 R98, P1, R99, UR5, RZ ;  /* 0x0000000563627c10 */ /* 0x001fc8000ff3e0ff */
[----:B------:R-:W-:-:S05]  /*8210*/  IADD3.X R99, R241, UR10, RZ, P1, !PT ;  /* 0x0000000af1637c10 */ /* 0x000fca0008ffe4ff */
[----:B------:R0:W3:Y:S04]  /*8220*/  LDG.E.U8 R241, desc[UR12][R98.64] ;  /* 0x0000000c62f17981 */ /* 0x0000e8000c1e1100 */
[----:B------:R-:W0:Y:S02]  /*8230*/  LDL R99, [R1+0x260] ;  /* 0x0002600001637983 */ /* 0x000e240000100800 */
[----:B0-----:R-:W-:-:S04]  /*8240*/  IADD3 R98, P1, R99, UR5, RZ ;  /* 0x0000000563627c10 */ /* 0x001fc8000ff3e0ff */
[----:B------:R-:W-:-:S05]  /*8250*/  IADD3.X R99, R243, UR10, RZ, P1, !PT ;  /* 0x0000000af3637c10 */ /* 0x000fca0008ffe4ff */
[----:B------:R0:W3:Y:S04]  /*8260*/  LDG.E.U8 R243, desc[UR12][R98.64] ;  /* 0x0000000c62f37981 */ /* 0x0000e8000c1e1100 */
[----:B------:R-:W0:Y:S02]  /*8270*/  LDL R99, [R1+0x248] ;  /* 0x0002480001637983 */ /* 0x000e240000100800 */
[----:B0-----:R-:W-:-:S04]  /*8280*/  IADD3 R98, P1, R99, UR5, RZ ;  /* 0x0000000563627c10 */ /* 0x001fc8000ff3e0ff */
[----:B-----5:R-:W-:-:S05]  /*8290*/  IADD3.X R99, R245, UR10, RZ, P1, !PT ;  /* 0x0000000af5637c10 */ /* 0x020fca0008ffe4ff */
[----:B------:R0:W5:Y:S04]  /*82a0*/  LDG.E.U8 R245, desc[UR12][R98.64] ;  /* 0x0000000c62f57981 */ /* 0x000168000c1e1100 */
[----:B------:R-:W0:Y:S02]  /*82b0*/  LDL R99, [R1+0x258] ;  /* 0x0002580001637983 */ /* 0x000e240000100800 */
[----:B0-----:R-:W-:-:S04]  /*82c0*/  IADD3 R98, P1, R99, UR5, RZ ;  /* 0x0000000563627c10 */ /* 0x001fc8000ff3e0ff */
[----:B--2---:R-:W-:-:S05]  /*82d0*/  IADD3.X R99, R247, UR10, RZ, P1, !PT ;  /* 0x0000000af7637c10 */ /* 0x004fca0008ffe4ff */
[----:B------:R0:W2:Y:S04]  /*82e0*/  LDG.E.U8 R247, desc[UR12][R98.64] ;  /* 0x0000000c62f77981 */ /* 0x0000a8000c1e1100 */
[----:B------:R-:W0:Y:S01]  /*82f0*/  LDL R99, [R1+0x268] ;  /* 0x0002680001637983 */ /* 0x000e220000100800 */
[----:B------:R-:W-:Y:S01]  /*8300*/  FADD R6, -R2, R6 ;  /* 0x0000000602067221 */ /* 0x000fe20000000100 */
[----:B------:R-:W-:-:S03]  /*8310*/  LOP3.LUT R230, R230, 0x740, RZ, 0xc0, !PT ;  /* 0x00000740e6e67812 */ /* 0x000fc600078ec0ff */
[----:B------:R-:W-:Y:S01]  /*8320*/  FMUL R6, R6, 1.4426950216293334961 ;  /* 0x3fb8aa3b06067820 */ /* 0x000fe20000400000 */
[----:B------:R-:W-:Y:S02]  /*8330*/  IADD3 R230, R128, UR9, R230 ;  /* 0x0000000980e67c10 */ /* 0x000fe4000fffe0e6 */
[----:B------:R-:W-:Y:S01]  /*8340*/  F2FP.SATFINITE.E4M3.F32.PACK_AB_MERGE_C R31, R31, R7, RZ ;  /* 0x000000071f1f723e */ /* 0x000fe200048070ff */
[----:B------:R1:W2:Y:S01]  /*8350*/  MUFU.EX2 R128, R6 ;  /* 0x0000000600807308 */ /* 0x0002a20000000800 */
[----:B------:R-:W-:Y:S04]  /*8360*/  LDS R7, [R29+0x4080] ;  /* 0x004080001d077984 */ /* 0x000fe80000000800 */
[----:B-1----:R-:W-:Y:S01]  /*8370*/  LDS R6, [R29+0x4100] ;  /* 0x004100001d067984 */ /* 0x002fe20000000800 */
[----:B0-----:R-:W-:-:S04]  /*8380*/  IADD3 R98, P1, R99, UR5, RZ ;  /* 0x0000000563627c10 */ /* 0x001fc8000ff3e0ff */
[----:B------:R-:W-:Y:S02]  /*8390*/  IADD3.X R99, R252, UR10, RZ, P1, !PT ;  /* 0x0000000afc637c10 */ /* 0x000fe40008ffe4ff */
[----:B------:R-:W-:Y:S04]  /*83a0*/  LDS R252, [R29+0x4000] ;  /* 0x004000001dfc7984 */ /* 0x000fe80000000800 */
[----:B------:R0:W2:Y:S04]  /*83b0*/  LDG.E.U8 R99, desc[UR12][R98.64] ;  /* 0x0000000c62637981 */ /* 0x0000a8000c1e1100 */
[----:B------:R-:W-:Y:S01]  /*83c0*/  LDS R29, [R29+0x4180] ;  /* 0x004180001d1d7984 */ /* 0x000fe20000000800 */
[----:B------:R-:W-:Y:S01]  /*83d0*/  BAR.SYNC.DEFER_BLOCKING 0x0 ;  /* 0x0000000000007b1d */ /* 0x000fe20000010000 */
[----:B0-----:R-:W-:-:S05]  /*83e0*/  IMAD.IADD R98, R95, 0x1, R94 ;  /* 0x000000015f627824 */ /* 0x001fca00078e025e */
[----:B------:R-:W0:Y:S01]  /*83f0*/  S2R R94, SR_TID.X ;  /* 0x00000000005e7919 */ /* 0x000e220000002100 */
[----:B------:R1:W-:Y:S04]  /*8400*/  STS.U8 [R30+UR8+0x5100], R126 ;  /* 0x0051007e1e007988 */ /* 0x0003e80008000008 */
[----:B------:R-:W-:Y:S04]  /*8410*/  STS.U8 [R30+UR8+0x4000], R35 ;  /* 0x004000231e007988 */ /* 0x000fe80008000008 */
[----:B------:R-:W-:Y:S01]  /*8420*/  STS.U8 [R30+UR8+0x4100], R34 ;  /* 0x004100221e007988 */ /* 0x000fe20008000008 */
[----:B0-----:R-:W-:-:S04]  /*8430*/  LOP3.LUT R94, R94, 0x7f, RZ, 0xc0, !PT ;  /* 0x0000007f5e5e7812 */ /* 0x001fc800078ec0ff */
[----:B-1----:R-:W-:Y:S01]  /*8440*/  LOP3.LUT R126, R94, 0x10, RZ, 0x3c, !PT ;  /* 0x000000105e7e7812 */ /* 0x002fe200078e3cff */
[----:B------:R0:W-:Y:S04]  /*8450*/  STS.U8 [R30+UR8+0x4200], R33 ;  /* 0x004200211e007988 */ /* 0x0001e80008000008 */
        /* <DEDUP_REMOVED lines=26> */
[----:B---3--:R-:W-:Y:S04]  /*8600*/  STS.U8 [R30+UR8+0x5e00], R241 ;  /* 0x005e00f11e007988 */ /* 0x008fe80008000008 */
        /* <DEDUP_REMOVED lines=30> */
[----:B-----5:R-:W-:Y:S04]  /*87f0*/  STS.U8 [R126+UR8+0x5d80], R245 ;  /* 0x005d80f57e007988 */ /* 0x020fe80008000008 */
[----:B--2---:R-:W-:Y:S04]  /*8800*/  STS.U8 [R126+UR8+0x5e80], R247 ;  /* 0x005e80f77e007988 */ /* 0x004fe80008000008 */
[----:B------:R-:W-:Y:S01]  /*8810*/  STS.U8 [R126+UR8+0x5f80], R99 ;  /* 0x005f80637e007988 */ /* 0x000fe20008000008 */
[----:B------:R-:W-:Y:S01]  /*8820*/  BAR.SYNC.DEFER_BLOCKING 0x0 ;  /* 0x0000000000007b1d */ /* 0x000fe20000010000 */
[----:B------:R-:W-:-:S02]  /*8830*/  F2FP.SATFINITE.E4M3.F32.PACK_AB_MERGE_C R89, R89, R32, RZ ;  /* 0x000000205959723e */ /* 0x000fc400048070ff */
[----:B------:R-:W-:Y:S02]  /*8840*/  F2FP.SATFINITE.E4M3.F32.PACK_AB_MERGE_C R92, R93, R92, RZ ;  /* 0x0000005c5d5c723e */ /* 0x000fe400048070ff */
[----:B------:R-:W-:Y:S02]  /*8850*/  F2FP.SATFINITE.E4M3.F32.PACK_AB_MERGE_C R96, R97, R96, RZ ;  /* 0x000000606160723e */ /* 0x000fe400048070ff */
[----:B0-----:R-:W-:Y:S02]  /*8860*/  F2FP.F16.E4M3.UNPACK_B R33, R89 ;  /* 0x00000059ff21723e */ /* 0x001fe400020006ff */
[----:B------:R-:W-:Y:S02]  /*8870*/  F2FP.F16.E4M3.UNPACK_B R34, R92 ;  /* 0x0000005cff22723e */ /* 0x000fe400020006ff */
[----:B------:R-:W-:Y:S01]  /*8880*/  F2FP.F16.E4M3.UNPACK_B R35, R96 ;  /* 0x00000060ff23723e */ /* 0x000fe200020006ff */
[----:B------:R-:W0:Y:S04]  /*8890*/  LDSM.16.M88.4 R44, [R98+0x4000] ;  /* 0x00400000622c783b */ /* 0x000e280000000200 */
[----:B------:R-:W2:Y:S04]  /*88a0*/  LDSM.16.M88.4 R88, [R98+0x4800] ;  /* 0x004800006258783b */ /* 0x000ea80000000200 */
[----:B------:R-:W-:Y:S04]  /*88b0*/  LDSM.16.M88.4 R92, [R98+0x5000] ;  /* 0x00500000625c783b */ /* 0x000fe80000000200 */
[----:B------:R-:W-:Y:S01]  /*88c0*/  LDSM.16.M88.4 R96, [R98+0x5800] ;  /* 0x005800006260783b */ /* 0x000fe20000000200 */
[----:B------:R-:W-:Y:S01]  /*88d0*/  F2FP.F16.E4M3.UNPACK_B R32, R31 ;  /* 0x0000001fff20723e */ /* 0x000fe200020006ff */
[----:B------:R-:W-:Y:S01]  /*88e0*/  BAR.SYNC.DEFER_BLOCKING 0x0 ;  /* 0x0000000000007b1d */ /* 0x000fe20000010000 */
[----:B-1----:R-:W-:-:S05]  /*88f0*/  LOP3.LUT R151, R136, 0x20, RZ, 0x3c, !PT ;  /* 0x0000002088977812 */ /* 0x002fca00078e3cff */
[----:B------:R-:W-:Y:S02]  /*8900*/  STSM.16.M88.4 [R230+0x4000], R32 ;  /* 0x00400020e6007844 */ /* 0x000fe40000000200 */
[----:B------:R-:W-:Y:S01]  /*8910*/  BAR.SYNC.DEFER_BLOCKING 0x0 ;  /* 0x0000000000007b1d */ /* 0x000fe20000010000 */
[----:B------:R-:W-:-:S04]  /*8920*/  FADD R9, -R3, R9 ;  /* 0x0000000903097221 */ /* 0x000fc80000000100 */
[----:B------:R-:W-:Y:S01]  /*8930*/  FMUL R9, R9, 1.4426950216293334961 ;  /* 0x3fb8aa3b09097820 */ /* 0x000fe20000400000 */
[----:B------:R-:W1:Y:S04]  /*8940*/  LDS.64 R144, [R136+UR9+0x4000] ;  /* 0x0040000988907984 */ /* 0x000e680008000a00 */
[----:B------:R-:W3:Y:S04]  /*8950*/  LDS.64 R148, [R136+UR9+0x4200] ;  /* 0x0042000988947984 */ /* 0x000ee80008000a00 */
[----:B------:R-:W4:Y:S04]  /*8960*/  LDS.64 R138, [R151+UR9+0x4000] ;  /* 0x00400009978a7984 */ /* 0x000f280008000a00 */
[----:B------:R-:W5:Y:S01]  /*8970*/  LDS.64 R146, [R151+UR9+0x4200] ;  /* 0x0042000997927984 */ /* 0x000f620008000a00 */
[----:B------:R-:W1:Y:S01]  /*8980*/  MUFU.EX2 R9, R9 ;  /* 0x0000000900097308 */ /* 0x000e620000000800 */
[C---:B------:R-:W-:Y:S01]  /*8990*/  FMUL R112, R128.reuse, R112 ;  /* 0x0000007080707220 */ /* 0x040fe20000400000 */
[C---:B------:R-:W-:Y:S01]  /*89a0*/  FMUL R113, R128.reuse, R113 ;  /* 0x0000007180717220 */ /* 0x040fe20000400000 */
[----:B0-----:R-:W-:Y:S01]  /*89b0*/  F2FP.F16.E4M3.UNPACK_B R142, R44 ;  /* 0x0000002cff8e723e */ /* 0x001fe200020006ff */
[C---:B------:R-:W-:Y:S01]  /*89c0*/  FMUL R120, R128.reuse, R120 ;  /* 0x0000007880787220 */ /* 0x040fe20000400000 */
[----:B------:R-:W-:Y:S01]  /*89d0*/  F2FP.F16.E4M3.UNPACK_B R143, R45 ;  /* 0x0000002dff8f723e */ /* 0x000fe200020006ff */
[----:B------:R-:W-:Y:S01]  /*89e0*/  FMUL R121, R128, R121 ;  /* 0x0000007980797220 */ /* 0x000fe20000400000 */
[----:B--2---:R-:W-:-:S02]  /*89f0*/  F2FP.F16.E4M3.UNPACK_B R38, R90 ;  /* 0x0000005aff26723e */ /* 0x004fc400020006ff */
[----:B------:R-:W-:Y:S01]  /*8a00*/  F2FP.F16.E4M3.UNPACK_B R39, R91 ;  /* 0x0000005bff27723e */ /* 0x000fe200020006ff */
[C---:B-1----:R-:W-:Y:S01]  /*8a10*/  FMUL R114, R9.reuse, R114 ;  /* 0x0000007209727220 */ /* 0x042fe20000400000 */
[C---:B------:R-:W-:Y:S01]  /*8a20*/  FMUL R115, R9.reuse, R115 ;  /* 0x0000007309737220 */ /* 0x040fe20000400000 */
[C---:B------:R-:W-:Y:S01]  /*8a30*/  FMUL R122, R9.reuse, R122 ;  /* 0x0000007a097a7220 */ /* 0x040fe20000400000 */
[----:B------:R-:W-:Y:S01]  /*8a40*/  FMUL R123, R9, R123 ;  /* 0x0000007b097b7220 */ /* 0x000fe20000400000 */
[----:B------:R-:W-:Y:S02]  /*8a50*/  IMAD.MOV.U32 R32, RZ, RZ, R144 ;  /* 0x000000ffff207224 */ /* 0x000fe400078e0090 */
[----:B---3--:R-:W-:Y:S02]  /*8a60*/  IMAD.MOV.U32 R33, RZ, RZ, R148 ;  /* 0x000000ffff217224 */ /* 0x008fe400078e0094 */
[----:B----4-:R-:W-:Y:S02]  /*8a70*/  IMAD.MOV.U32 R34, RZ, RZ, R138 ;  /* 0x000000ffff227224 */ /* 0x010fe400078e008a */
[----:B-----5:R-:W-:-:S02]  /*8a80*/  IMAD.MOV.U32 R35, RZ, RZ, R146 ;  /* 0x000000ffff237224 */ /* 0x020fc400078e0092 */
[C---:B------:R-:W-:Y:S01]  /*8a90*/  FMUL R52, R128.reuse, R52 ;  /* 0x0000003480347220 */ /* 0x040fe20000400000 */
[----:B------:R-:W-:Y:S02]  /*8aa0*/  IMAD.MOV.U32 R124, RZ, RZ, R144 ;  /* 0x000000ffff7c7224 */ /* 0x000fe400078e0090 */
[----:B------:R-:W-:Y:S01]  /*8ab0*/  FMUL R53, R128, R53 ;  /* 0x0000003580357220 */ /* 0x000fe20000400000 */
[----:B------:R-:W-:Y:S02]  /*8ac0*/  IMAD.MOV.U32 R125, RZ, RZ, R148 ;  /* 0x000000ffff7d7224 */ /* 0x000fe400078e0094 */
[C---:B------:R-:W-:Y:S01]  /*8ad0*/  FMUL R54, R9.reuse, R54 ;  /* 0x0000003609367220 */ /* 0x040fe20000400000 */
[----:B------:R-:W-:Y:S01]  /*8ae0*/  IMAD.MOV.U32 R126, RZ, RZ, R138 ;  /* 0x000000ffff7e7224 */ /* 0x000fe200078e008a */
[----:B------:R-:W-:Y:S01]  /*8af0*/  HMMA.16816.F32 R112, R32, R142, R112 ;  /* 0x0000008e2070723c */ /* 0x000fe20000001870 */
[----:B------:R-:W-:Y:S02]  /*8b00*/  IMAD.MOV.U32 R127, RZ, RZ, R146 ;  /* 0x000000ffff7f7224 */ /* 0x000fe400078e0092 */
[----:B------:R-:W-:-:S03]  /*8b10*/  FMUL R55, R9, R55 ;  /* 0x0000003709377220 */ /* 0x000fc60000400000 */
[----:B------:R-:W-:Y:S07]  /*8b20*/  HMMA.16816.F32 R120, R32, R38, R120 ;  /* 0x000000262078723c */ /* 0x000fee0000001878 */
[----:B------:R-:W-:Y:S02]  /*8b30*/  F2FP.F16.E4M3.UNPACK_B R32, R46 ;  /* 0x0000002eff20723e */ /* 0x000fe400020006ff */
[----:B------:R-:W-:-:S07]  /*8b40*/  F2FP.F16.E4M3.UNPACK_B R33, R47 ;  /* 0x0000002fff21723e */ /* 0x000fce00020006ff */
[----:B------:R-:W-:Y:S01]  /*8b50*/  HMMA.16816.F32 R52, R124, R32, R52 ;  /* 0x000000207c34723c */ /* 0x000fe20000001834 */
[C---:B------:R-:W-:Y:S01]  /*8b60*/  FMUL R108, R128.reuse, R108 ;  /* 0x0000006c806c7220 */ /* 0x040fe20000400000 */
[C---:B------:R-:W-:Y:S01]  /*8b70*/  FMUL R109, R128.reuse, R109 ;  /* 0x0000006d806d7220 */ /* 0x040fe20000400000 */
[C---:B------:R-:W-:Y:S01]  /*8b80*/  FMUL R110, R9.reuse, R110 ;  /* 0x0000006e096e7220 */ /* 0x040fe20000400000 */
[----:B------:R-:W-:Y:S01]  /*8b90*/  FMUL R111, R9, R111 ;  /* 0x0000006f096f7220 */ /* 0x000fe20000400000 */
[----:B------:R-:W-:Y:S01]  /*8ba0*/  F2FP.F16.E4M3.UNPACK_B R140, R88 ;  /* 0x00000058ff8c723e */ /* 0x000fe200020006ff */
[----:B------:R-:W-:Y:S01]  /*8bb0*/  IMAD.MOV.U32 R40, RZ, RZ, R144 ;  /* 0x000000ffff287224 */ /* 0x000fe200078e0090 */
[----:B------:R-:W-:Y:S01]  /*8bc0*/  F2FP.F16.E4M3.UNPACK_B R141, R89 ;  /* 0x00000059ff8d723e */ /* 0x000fe200020006ff */
[----:B------:R-:W-:Y:S02]  /*8bd0*/  IMAD.MOV.U32 R41, RZ, RZ, R148 ;  /* 0x000000ffff297224 */ /* 0x000fe400078e0094 */
[----:B------:R-:W-:Y:S01]  /*8be0*/  FMUL R100, R128, R100 ;  /* 0x0000006480647220 */ /* 0x000fe20000400000 */
[----:B------:R-:W-:-:S02]  /*8bf0*/  IMAD.MOV.U32 R42, RZ, RZ, R138 ;  /* 0x000000ffff2a7224 */ /* 0x000fc400078e008a */
[C---:B------:R-:W-:Y:S01]  /*8c00*/  FMUL R101, R128.reuse, R101 ;  /* 0x0000006580657220 */ /* 0x040fe20000400000 */
[----:B------:R-:W-:Y:S02]  /*8c10*/  IMAD.MOV.U32 R43, RZ, RZ, R146 ;  /* 0x000000ffff2b7224 */ /* 0x000fe400078e0092 */
[C---:B------:R-:W-:Y:S01]  /*8c20*/  FMUL R102, R9.reuse, R102 ;  /* 0x0000006609667220 */ /* 0x040fe20000400000 */
[C---:B------:R-:W-:Y:S01]  /*8c30*/  FMUL R103, R9.reuse, R103 ;  /* 0x0000006709677220 */ /* 0x040fe20000400000 */
[----:B------:R-:W-:Y:S01]  /*8c40*/  F2FP.F16.E4M3.UNPACK_B R34, R96 ;  /* 0x00000060ff22723e */ /* 0x000fe200020006ff */
[C---:B------:R-:W-:Y:S01]  /*8c50*/  FMUL R76, R128.reuse, R76 ;  /* 0x0000004c804c7220 */ /* 0x040fe20000400000 */
[----:B------:R-:W-:Y:S01]  /*8c60*/  F2FP.F16.E4M3.UNPACK_B R35, R97 ;  /* 0x00000061ff23723e */ /* 0x000fe200020006ff */
[C---:B------:R-:W-:Y:S01]  /*8c70*/  FMUL R77, R128.reuse, R77 ;  /* 0x0000004d804d7220 */ /* 0x040fe20000400000 */
[C---:B------:R-:W-:Y:S01]  /*8c80*/  FMUL R78, R9.reuse, R78 ;  /* 0x0000004e094e7220 */ /* 0x040fe20000400000 */
[C---:B------:R-:W-:Y:S01]  /*8c90*/  FMUL R79, R9.reuse, R79 ;  /* 0x0000004f094f7220 */ /* 0x040fe20000400000 */
[----:B------:R-:W-:Y:S01]  /*8ca0*/  F2FP.F16.E4M3.UNPACK_B R30, R92 ;  /* 0x0000005cff1e723e */ /* 0x000fe200020006ff */
[C---:B------:R-:W-:Y:S01]  /*8cb0*/  FMUL R104, R128.reuse, R104 ;  /* 0x0000006880687220 */ /* 0x040fe20000400000 */
[----:B------:R-:W-:Y:S01]  /*8cc0*/  F2FP.F16.E4M3.UNPACK_B R31, R93 ;  /* 0x0000005dff1f723e */ /* 0x000fe200020006ff */
[----:B------:R-:W-:Y:S01]  /*8cd0*/  FMUL R105, R128, R105 ;  /* 0x0000006980697220 */ /* 0x000fe20000400000 */
[C---:B------:R-:W-:Y:S01]  /*8ce0*/  FMUL R106, R9.reuse, R106 ;  /* 0x0000006a096a7220 */ /* 0x040fe20000400000 */
[----:B------:R-:W-:Y:S01]  /*8cf0*/  FMUL R107, R9, R107 ;  /* 0x0000006b096b7220 */ /* 0x000fe20000400000 */
[----:B------:R-:W-:-:S02]  /*8d00*/  F2FP.F16.E4M3.UNPACK_B R36, R94 ;  /* 0x0000005eff24723e */ /* 0x000fc400020006ff */
[----:B------:R-:W-:Y:S01]  /*8d10*/  F2FP.F16.E4M3.UNPACK_B R37, R95 ;  /* 0x0000005fff25723e */ /* 0x000fe200020006ff */
[----:B------:R-:W-:Y:S01]  /*8d20*/  HMMA.16816.F32 R108, R40, R140, R108 ;  /* 0x0000008c286c723c */ /* 0x000fe2000000186c */
[----:B------:R-:W-:Y:S02]  /*8d30*/  F2FP.F16.E4M3.UNPACK_B R90, R90.H1 ;  /* 0x0000005aff5a723e */ /* 0x000fe400030006ff */
[----:B------:R-:W-:-:S03]  /*8d40*/  F2FP.F16.E4M3.UNPACK_B R91, R91.H1 ;  /* 0x0000005bff5b723e */ /* 0x000fc600030006ff */
[C---:B------:R-:W-:Y:S06]  /*8d50*/  HMMA.16816.F32 R100, R40.reuse, R34, R100 ;  /* 0x000000222864723c */ /* 0x040fec0000001864 */
[----:B------:R-:W-:Y:S06]  /*8d60*/  HMMA.16816.F32 R76, R40, R30, R76 ;  /* 0x0000001e284c723c */ /* 0x000fec000000184c */
[----:B------:R-:W-:Y:S01]  /*8d70*/  HMMA.16816.F32 R104, R124, R36, R104 ;  /* 0x000000247c68723c */ /* 0x000fe20000001868 */
[----:B------:R-:W-:-:S02]  /*8d80*/  F2FP.F16.E4M3.UNPACK_B R40, R44.H1 ;  /* 0x0000002cff28723e */ /* 0x000fc400030006ff */
[----:B------:R-:W-:Y:S02]  /*8d90*/  F2FP.F16.E4M3.UNPACK_B R41, R45.H1 ;  /* 0x0000002dff29723e */ /* 0x000fe400030006ff */
[----:B------:R-:W-:Y:S02]  /*8da0*/  F2FP.F16.E4M3.UNPACK_B R44, R46.H1 ;  /* 0x0000002eff2c723e */ /* 0x000fe400030006ff */
[----:B------:R-:W-:Y:S01]  /*8db0*/  IMAD.MOV.U32 R124, RZ, RZ, R145 ;  /* 0x000000ffff7c7224 */ /* 0x000fe200078e0091 */
[----:B------:R-:W-:Y:S01]  /*8dc0*/  F2FP.F16.E4M3.UNPACK_B R45, R47.H1 ;  /* 0x0000002fff2d723e */ /* 0x000fe200030006ff */
[----:B------:R-:W-:Y:S02]  /*8dd0*/  IMAD.MOV.U32 R125, RZ, RZ, R149 ;  /* 0x000000ffff7d7224 */ /* 0x000fe400078e0095 */
[----:B------:R-:W-:Y:S02]  /*8de0*/  IMAD.MOV.U32 R126, RZ, RZ, R139 ;  /* 0x000000ffff7e7224 */ /* 0x000fe400078e008b */
[----:B------:R-:W-:Y:S01]  /*8df0*/  IMAD.MOV.U32 R127, RZ, RZ, R147 ;  /* 0x000000ffff7f7224 */ /* 0x000fe200078e0093 */
[----:B------:R-:W-:-:S02]  /*8e00*/  F2FP.F16.E4M3.UNPACK_B R46, R88.H1 ;  /* 0x00000058ff2e723e */ /* 0x000fc400030006ff */
[----:B------:R-:W-:Y:S02]  /*8e10*/  F2FP.F16.E4M3.UNPACK_B R47, R89.H1 ;  /* 0x00000059ff2f723e */ /* 0x000fe400030006ff */
[----:B------:R-:W0:Y:S02]  /*8e20*/  LDS.64 R88, [R136+UR9+0x4400] ;  /* 0x0044000988587984 */ /* 0x000e240008000a00 */
[C---:B------:R-:W-:Y:S02]  /*8e30*/  HMMA.16816.F32 R112, R124.reuse, R40, R112 ;  /* 0x000000287c70723c */ /* 0x040fe40000001870 */
[----:B------:R-:W1:Y:S04]  /*8e40*/  LDS.64 R136, [R136+UR9+0x4600] ;  /* 0x0046000988887984 */ /* 0x000e680008000a00 */
[C---:B------:R-:W-:Y:S06]  /*8e50*/  HMMA.16816.F32 R52, R124.reuse, R44, R52 ;  /* 0x0000002c7c34723c */ /* 0x040fec0000001834 */
[----:B------:R-:W-:Y:S01]  /*8e60*/  HMMA.16816.F32 R120, R124, R90, R120 ;  /* 0x0000005a7c78723c */ /* 0x000fe20000001878 */
[----:B------:R-:W2:Y:S04]  /*8e70*/  LDS.64 R124, [R151+UR9+0x4400] ;  /* 0x00440009977c7984 */ /* 0x000ea80008000a00 */
[----:B------:R-:W3:Y:S01]  /*8e80*/  LDS.64 R126, [R151+UR9+0x4600] ;  /* 0x00460009977e7984 */ /* 0x000ee20008000a00 */
[C---:B------:R-:W-:Y:S01]  /*8e90*/  FFMA R0, R128.reuse, R0, R252 ;  /* 0x0000000080007223 */ /* 0x040fe200000000fc */
[C---:B------:R-:W-:Y:S01]  /*8ea0*/  FMUL R116, R128.reuse, R116 ;  /* 0x0000007480747220 */ /* 0x040fe20000400000 */
[----:B------:R-:W-:Y:S01]  /*8eb0*/  FMUL R117, R128, R117 ;  /* 0x0000007580757220 */ /* 0x000fe20000400000 */
[C---:B------:R-:W-:Y:S01]  /*8ec0*/  FMUL R118, R9.reuse, R118 ;  /* 0x0000007609767220 */ /* 0x040fe20000400000 */
[----:B------:R-:W-:Y:S01]  /*8ed0*/  FMUL R119, R9, R119 ;  /* 0x0000007709777220 */ /* 0x000fe20000400000 */
[----:B------:R-:W-:Y:S01]  /*8ee0*/  F2FP.F16.E4M3.UNPACK_B R42, R98 ;  /* 0x00000062ff2a723e */ /* 0x000fe200020006ff */
[----:B------:R-:W-:Y:S01]  /*8ef0*/  IMAD.MOV.U32 R128, RZ, RZ, R144 ;  /* 0x000000ffff807224 */ /* 0x000fe200078e0090 */
[----:B------:R-:W-:Y:S01]  /*8f00*/  F2FP.F16.E4M3.UNPACK_B R43, R99 ;  /* 0x00000063ff2b723e */ /* 0x000fe200020006ff */
[----:B------:R-:W-:-:S02]  /*8f10*/  IMAD.MOV.U32 R129, RZ, RZ, R148 ;  /* 0x000000ffff817224 */ /* 0x000fc400078e0094 */
[----:B------:R-:W-:Y:S02]  /*8f20*/  IMAD.MOV.U32 R130, RZ, RZ, R138 ;  /* 0x000000ffff827224 */ /* 0x000fe400078e008a */
[----:B------:R-:W-:Y:S02]  /*8f30*/  IMAD.MOV.U32 R131, RZ, RZ, R146 ;  /* 0x000000ffff837224 */ /* 0x000fe400078e0092 */
[----:B------:R-:W-:Y:S01]  /*8f40*/  FADD R138, -R4, R133 ;  /* 0x00000085048a7221 */ /* 0x000fe20000000100 */
[----:B------:R-:W-:-:S03]  /*8f50*/  FADD R144, -R5, R132 ;  /* 0x0000008405907221 */ /* 0x000fc60000000100 */
[----:B------:R-:W-:Y:S01]  /*8f60*/  FMUL R138, R138, 1.4426950216293334961 ;  /* 0x3fb8aa3b8a8a7820 */ /* 0x000fe20000400000 */
[----:B------:R-:W-:Y:S01]  /*8f70*/  HMMA.16816.F32 R116, R128, R42, R116 ;  /* 0x0000002a8074723c */ /* 0x000fe20000001874 */
[----:B------:R-:W-:Y:S01]  /*8f80*/  FMUL R144, R144, 1.4426950216293334961 ;  /* 0x3fb8aa3b90907820 */ /* 0x000fe20000400000 */
[----:B------:R-:W-:Y:S01]  /*8f90*/  F2FP.F16.E4M3.UNPACK_B R92, R92.H1 ;  /* 0x0000005cff5c723e */ /* 0x000fe200030006ff */
[----:B------:R-:W-:Y:S01]  /*8fa0*/  IMAD.MOV.U32 R132, RZ, RZ, R145 ;  /* 0x000000ffff847224 */ /* 0x000fe200078e0091 */
[----:B------:R-:W-:Y:S01]  /*8fb0*/  F2FP.F16.E4M3.UNPACK_B R93, R93.H1 ;  /* 0x0000005dff5d723e */ /* 0x000fe200030006ff */
[----:B------:R-:W4:Y:S01]  /*8fc0*/  MUFU.EX2 R138, R138 ;  /* 0x0000008a008a7308 */ /* 0x000f220000000800 */
[----:B------:R-:W-:Y:S02]  /*8fd0*/  IMAD.MOV.U32 R133, RZ, RZ, R149 ;  /* 0x000000ffff857224 */ /* 0x000fe400078e0095 */
[----:B------:R-:W-:Y:S02]  /*8fe0*/  IMAD.MOV.U32 R134, RZ, RZ, R139 ;  /* 0x000000ffff867224 */ /* 0x000fe400078e008b */
[----:B------:R-:W-:-:S03]  /*8ff0*/  IMAD.MOV.U32 R135, RZ, RZ, R147 ;  /* 0x000000ffff877224 */ /* 0x000fc600078e0093 */
[----:B------:R-:W5:Y:S04]  /*9000*/  MUFU.EX2 R144, R144 ;  /* 0x0000009000907308 */ /* 0x000f680000000800 */
[----:B------:R-:W-:Y:S07]  /*9010*/  HMMA.16816.F32 R76, R132, R92, R76 ;  /* 0x0000005c844c723c */ /* 0x000fee000000184c */
[----:B------:R-:W-:Y:S01]  /*9020*/  F2FP.F16.E4M3.UNPACK_B R132, R96.H1 ;  /* 0x00000060ff84723e */ /* 0x000fe200030006ff */
[----:B------:R-:W-:Y:S01]  /*9030*/  IMAD.MOV.U32 R96, RZ, RZ, R145 ;  /* 0x000000ffff607224 */ /* 0x000fe200078e0091 */
        /* <DEDUP_REMOVED lines=9> */
[----:B------:R-:W-:-:S03]  /*90d0*/  IMAD.MOV.U32 R129, RZ, RZ, R149 ;  /* 0x000000ffff817224 */ /* 0x000fc600078e0095 */
[----:B------:R-:W-:Y:S01]  /*90e0*/  HMMA.16816.F32 R116, R96, R134, R116 ;  /* 0x000000866074723c */ /* 0x000fe20000001874 */
[----:B------:R-:W-:Y:S02]  /*90f0*/  IMAD.MOV.U32 R130, RZ, RZ, R139 ;  /* 0x000000ffff827224 */ /* 0x000fe400078e008b */
[----:B------:R-:W-:-:S04]  /*9100*/  IMAD.MOV.U32 R131, RZ, RZ, R147 ;  /* 0x000000ffff837224 */ /* 0x000fc800078e0093 */
[C---:B----4-:R-:W-:Y:S01]  /*9110*/  FMUL R96, R138.reuse, R56 ;  /* 0x000000388a607220 */ /* 0x050fe20000400000 */
[----:B------:R-:W-:Y:S01]  /*9120*/  FMUL R97, R138, R57 ;  /* 0x000000398a617220 */ /* 0x000fe20000400000 */
[C---:B-----5:R-:W-:Y:S01]  /*9130*/  FMUL R98, R144.reuse, R58 ;  /* 0x0000003a90627220 */ /* 0x060fe20000400000 */
[----:B------:R-:W-:Y:S01]  /*9140*/  FMUL R99, R144, R59 ;  /* 0x0000003b90637220 */ /* 0x000fe20000400000 */
[----:B0-----:R-:W-:Y:S02]  /*9150*/  IMAD.MOV.U32 R56, RZ, RZ, R88 ;  /* 0x000000ffff387224 */ /* 0x001fe400078e0058 */
[----:B-1----:R-:W-:Y:S02]  /*9160*/  IMAD.MOV.U32 R57, RZ, RZ, R136 ;  /* 0x000000ffff397224 */ /* 0x002fe400078e0088 */
[----:B--2---:R-:W-:Y:S02]  /*9170*/  IMAD.MOV.U32 R58, RZ, RZ, R124 ;  /* 0x000000ffff3a7224 */ /* 0x004fe400078e007c */
[----:B---3--:R-:W-:Y:S01]  /*9180*/  IMAD.MOV.U32 R59, RZ, RZ, R126 ;  /* 0x000000ffff3b7224 */ /* 0x008fe200078e007e */
[----:B------:R-:W-:Y:S01]  /*9190*/  HMMA.16816.F32 R108, R128, R46, R108 ;  /* 0x0000002e806c723c */ /* 0x000fe2000000186c */
[C---:B------:R-:W-:Y:S01]  /*91a0*/  FMUL R68, R138.reuse, R68 ;  /* 0x000000448a447220 */ /* 0x040fe20000400000 */
[----:B------:R-:W-:Y:S01]  /*91b0*/  FMUL R69, R138, R69 ;  /* 0x000000458a457220 */ /* 0x000fe20000400000 */
[C---:B------:R-:W-:Y:S01]  /*91c0*/  FMUL R70, R144.reuse, R70 ;  /* 0x0000004690467220 */ /* 0x040fe20000400000 */
[----:B------:R-:W-:-:S02]  /*91d0*/  FMUL R71, R144, R71 ;  /* 0x0000004790477220 */ /* 0x000fc40000400000 */
[----:B------:R-:W-:Y:S06]  /*91e0*/  HMMA.16816.F32 R96, R56, R140, R96 ;  /* 0x0000008c3860723c */ /* 0x000fec0000001860 */
[C---:B------:R-:W-:Y:S01]  /*91f0*/  HMMA.16816.F32 R104, R128.reuse, R94, R104 ;  /* 0x0000005e8068723c */ /* 0x040fe20000001868 */
[C---:B------:R-:W-:Y:S01]  /*9200*/  FMUL R56, R138.reuse, R48 ;  /* 0x000000308a387220 */ /* 0x040fe20000400000 */
[----:B------:R-:W-:Y:S01]  /*9210*/  FMUL R57, R138, R49 ;  /* 0x000000318a397220 */ /* 0x000fe20000400000 */
[C---:B------:R-:W-:Y:S01]  /*9220*/  FMUL R58, R144.reuse, R50 ;  /* 0x00000032903a7220 */ /* 0x040fe20000400000 */
[----:B------:R-:W-:Y:S01]  /*9230*/  FMUL R59, R144, R51 ;  /* 0x00000033903b7220 */ /* 0x000fe20000400000 */
[----:B------:R-:W-:Y:S01]  /*9240*/  IMAD.MOV.U32 R48, RZ, RZ, R88 ;  /* 0x000000ffff307224 */ /* 0x000fe200078e0058 */
[----:B------:R-:W-:Y:S01]  /*9250*/  HMMA.16816.F32 R100, R128, R132, R100 ;  /* 0x000000848064723c */ /* 0x000fe20000001864 */
[----:B------:R-:W-:-:S02]  /*9260*/  IMAD.MOV.U32 R49, RZ, RZ, R136 ;  /* 0x000000ffff317224 */ /* 0x000fc400078e0088 */
[----:B------:R-:W-:Y:S02]  /*9270*/  IMAD.MOV.U32 R50, RZ, RZ, R124 ;  /* 0x000000ffff327224 */ /* 0x000fe400078e007c */
[----:B------:R-:W-:Y:S02]  /*9280*/  IMAD.MOV.U32 R51, RZ, RZ, R126 ;  /* 0x000000ffff337224 */ /* 0x000fe400078e007e */
[----:B------:R-:W-:Y:S02]  /*9290*/  IMAD.MOV.U32 R128, RZ, RZ, R88 ;  /* 0x000000ffff807224 */ /* 0x000fe400078e0058 */
[----:B------:R-:W-:Y:S02]  /*92a0*/  IMAD.MOV.U32 R129, RZ, RZ, R136 ;  /* 0x000000ffff817224 */ /* 0x000fe400078e0088 */
[----:B------:R-:W-:Y:S02]  /*92b0*/  IMAD.MOV.U32 R130, RZ, RZ, R124 ;  /* 0x000000ffff827224 */ /* 0x000fe400078e007c */
[----:B------:R-:W-:Y:S01]  /*92c0*/  IMAD.MOV.U32 R131, RZ, RZ, R126 ;  /* 0x000000ffff837224 */ /* 0x000fe200078e007e */
[----:B------:R-:W-:Y:S01]  /*92d0*/  HMMA.16816.F32 R48, R48, R36, R56 ;  /* 0x000000243030723c */ /* 0x000fe20000001838 */
[C---:B------:R-:W-:Y:S01]  /*92e0*/  FMUL R64, R138.reuse, R64 ;  /* 0x000000408a407220 */ /* 0x040fe20000400000 */
[----:B------:R-:W-:Y:S01]  /*92f0*/  FMUL R65, R138, R65 ;  /* 0x000000418a417220 */ /* 0x000fe20000400000 */
[C---:B------:R-:W-:Y:S01]  /*9300*/  FMUL R66, R144.reuse, R66 ;  /* 0x0000004290427220 */ /* 0x040fe20000400000 */
[----:B------:R-:W-:-:S02]  /*9310*/  FMUL R67, R144, R67 ;  /* 0x0000004390437220 */ /* 0x000fc40000400000 */
[----:B------:R-:W-:Y:S01]  /*9320*/  HMMA.16816.F32 R68, R128, R38, R68 ;  /* 0x000000268044723c */ /* 0x000fe20000001844 */
[----:B------:R-:W-:Y:S02]  /*9330*/  IMAD.MOV.U32 R36, RZ, RZ, R88 ;  /* 0x000000ffff247224 */ /* 0x000fe400078e0058 */
[----:B------:R-:W-:-:S04]  /*9340*/  IMAD.MOV.U32 R37, RZ, RZ, R136 ;  /* 0x000000ffff257224 */ /* 0x000fc800078e0088 */
[----:B------:R-:W-:Y:S02]  /*9350*/  IMAD.MOV.U32 R38, RZ, RZ, R124 ;  /* 0x000000ffff267224 */ /* 0x000fe400078e007c */
[----:B------:R-:W-:Y:S02]  /*9360*/  IMAD.MOV.U32 R39, RZ, RZ, R126 ;  /* 0x000000ffff277224 */ /* 0x000fe400078e007e */
[C---:B------:R-:W-:Y:S01]  /*9370*/  FMUL R80, R138.reuse, R80 ;  /* 0x000000508a507220 */ /* 0x040fe20000400000 */
[C---:B------:R-:W-:Y:S01]  /*9380*/  FMUL R81, R138.reuse, R81 ;  /* 0x000000518a517220 */ /* 0x040fe20000400000 */
[C---:B------:R-:W-:Y:S01]  /*9390*/  FMUL R84, R138.reuse, R84 ;  /* 0x000000548a547220 */ /* 0x040fe20000400000 */
[----:B------:R-:W-:Y:S01]  /*93a0*/  FMUL R85, R138, R85 ;  /* 0x000000558a557220 */ /* 0x000fe20000400000 */
[C---:B------:R-:W-:Y:S01]  /*93b0*/  FMUL R82, R144.reuse, R82 ;  /* 0x0000005290527220 */ /* 0x040fe20000400000 */
[C---:B------:R-:W-:Y:S01]  /*93c0*/  FMUL R83, R144.reuse, R83 ;  /* 0x0000005390537220 */ /* 0x040fe20000400000 */
[C---:B------:R-:W-:Y:S01]  /*93d0*/  FMUL R86, R144.reuse, R86 ;  /* 0x0000005690567220 */ /* 0x040fe20000400000 */
[----:B------:R-:W-:Y:S01]  /*93e0*/  FMUL R87, R144, R87 ;  /* 0x0000005790577220 */ /* 0x000fe20000400000 */
[----:B------:R-:W-:-:S02]  /*93f0*/  IMAD.MOV.U32 R56, RZ, RZ, R88 ;  /* 0x000000ffff387224 */ /* 0x000fc400078e0058 */
[----:B------:R-:W-:Y:S02]  /*9400*/  IMAD.MOV.U32 R57, RZ, RZ, R136 ;  /* 0x000000ffff397224 */ /* 0x000fe400078e0088 */
[----:B------:R-:W-:Y:S02]  /*9410*/  IMAD.MOV.U32 R58, RZ, RZ, R124 ;  /* 0x000000ffff3a7224 */ /* 0x000fe400078e007c */
[----:B------:R-:W-:Y:S01]  /*9420*/  IMAD.MOV.U32 R59, RZ, RZ, R126 ;  /* 0x000000ffff3b7224 */ /* 0x000fe200078e007e */
[----:B------:R-:W-:Y:S01]  /*9430*/  HMMA.16816.F32 R64, R36, R30, R64 ;  /* 0x0000001e2440723c */ /* 0x000fe20000001840 */
[----:B------:R-:W0:Y:S01]  /*9440*/  LDC R30, c[0x0][0x280] ;  /* 0x0000a000ff1e7b82 */ /* 0x000e220000000800 */
[C---:B------:R-:W-:Y:S01]  /*9450*/  FMUL R60, R138.reuse, R60 ;  /* 0x0000003c8a3c7220 */ /* 0x040fe20000400000 */
[----:B------:R-:W-:Y:S01]  /*9460*/  FMUL R61, R138, R61 ;  /* 0x0000003d8a3d7220 */ /* 0x000fe20000400000 */
[C---:B------:R-:W-:Y:S01]  /*9470*/  FMUL R62, R144.reuse, R62 ;  /* 0x0000003e903e7220 */ /* 0x040fe20000400000 */
[----:B------:R-:W-:Y:S01]  /*9480*/  FMUL R63, R144, R63 ;  /* 0x0000003f903f7220 */ /* 0x000fe20000400000 */
        /* <DEDUP_REMOVED lines=9> */
[----:B------:R-:W-:Y:S01]  /*9520*/  IMAD.MOV.U32 R33, RZ, RZ, R136 ;  /* 0x000000ffff217224 */ /* 0x000fe200078e0088 */
[----:B------:R-:W-:Y:S06]  /*9530*/  HMMA.16816.F32 R60, R128, R142, R60 ;  /* 0x0000008e803c723c */ /* 0x000fec000000183c */
[----:B------:R-:W-:Y:S01]  /*9540*/  HMMA.16816.F32 R72, R32, R42, R72 ;  /* 0x0000002a2048723c */ /* 0x000fe20000001848 */
[----:B------:R-:W-:Y:S01]  /*9550*/  UIADD3 UR6, UR6, 0x20, URZ ;  /* 0x0000002006067890 */ /* 0x000fe2000fffe03f */
[----:B------:R-:W-:-:S05]  /*9560*/  IMAD.MOV.U32 R36, RZ, RZ, R89 ;  /* 0x000000ffff247224 */ /* 0x000fca00078e0059 */
[----:B0-----:R-:W-:Y:S01]  /*9570*/  ISETP.LE.AND P1, PT, R30, UR6, PT ;  /* 0x000000061e007c0c */ /* 0x001fe2000bf23270 */
[----:B------:R-:W-:Y:S02]  /*9580*/  IMAD.MOV.U32 R32, RZ, RZ, R89 ;  /* 0x000000ffff207224 */ /* 0x000fe400078e0059 */
[--C-:B------:R-:W-:Y:S02]  /*9590*/  IMAD.MOV.U32 R37, RZ, RZ, R137.reuse ;  /* 0x000000ffff257224 */ /* 0x100fe400078e0089 */
[----:B------:R-:W-:Y:S02]  /*95a0*/  IMAD.MOV.U32 R33, RZ, RZ, R137 ;  /* 0x000000ffff217224 */ /* 0x000fe400078e0089 */
[--C-:B------:R-:W-:Y:S02]  /*95b0*/  IMAD.MOV.U32 R38, RZ, RZ, R125.reuse ;  /* 0x000000ffff267224 */ /* 0x100fe400078e007d */
[----:B------:R-:W-:Y:S02]  /*95c0*/  IMAD.MOV.U32 R34, RZ, RZ, R125 ;  /* 0x000000ffff227224 */ /* 0x000fe400078e007d */
[----:B------:R-:W-:-:S02]  /*95d0*/  IMAD.MOV.U32 R39, RZ, RZ, R127 ;  /* 0x000000ffff277224 */ /* 0x000fc400078e007f */
[----:B------:R-:W-:Y:S01]  /*95e0*/  IMAD.MOV.U32 R35, RZ, RZ, R127 ;  /* 0x000000ffff237224 */ /* 0x000fe200078e007f */
[----:B------:R-:W-:Y:S02]  /*95f0*/  ULEA UR5, UR14, UR5, 0x5 ;  /* 0x000000050e057291 */ /* 0x000fe4000f8e283f */
[----:B------:R-:W-:Y:S02]  /*9600*/  ULEA UR4, UR15, UR4, 0x5 ;  /* 0x000000040f047291 */ /* 0x000fe4000f8e283f */
[----:B------:R-:W-:Y:S01]  /*9610*/  HMMA.16816.F32 R60, R36, R40, R60 ;  /* 0x00000028243c723c */ /* 0x000fe2000000183c */
[----:B------:R-:W-:Y:S01]  /*9620*/  FFMA R8, R9, R8, R7 ;  /* 0x0000000809087223 */ /* 0x000fe20000000007 */
[----:B------:R-:W-:Y:S01]  /*9630*/  FFMA R10, R138, R10, R6 ;  /* 0x0000000a8a0a7223 */ /* 0x000fe20000000006 */
[----:B------:R-:W-:-:S03]  /*9640*/  FFMA R28, R144, R28, R29 ;  /* 0x0000001c901c7223 */ /* 0x000fc6000000001d */
[----:B------:R-:W-:Y:S01]  /*9650*/  HMMA.16816.F32 R80, R32, R44, R80 ;  /* 0x0000002c2050723c */ /* 0x000fe20000001850 */
[----:B------:R-:W-:Y:S02]  /*9660*/  IMAD.MOV.U32 R6, RZ, RZ, R2 ;  /* 0x000000ffff067224 */ /* 0x000fe400078e0002 */
[----:B------:R-:W-:-:S03]  /*9670*/  IMAD.MOV.U32 R9, RZ, RZ, R3 ;  /* 0x000000ffff097224 */ /* 0x000fc600078e0003 */
[----:B------:R-:W-:Y:S06]  /*9680*/  HMMA.16816.F32 R56, R36, R46, R96 ;  /* 0x0000002e2438723c */ /* 0x000fec0000001860 */
[----:B------:R-:W-:Y:S06]  /*9690*/  HMMA.16816.F32 R68, R32, R90, R68 ;  /* 0x0000005a2044723c */ /* 0x000fec0000001844 */
[----:B------:R-:W-:Y:S06]  /*96a0*/  HMMA.16816.F32 R64, R36, R92, R64 ;  /* 0x0000005c2440723c */ /* 0x000fec0000001840 */
[----:B------:R-:W-:Y:S06]  /*96b0*/  HMMA.16816.F32 R48, R32, R94, R48 ;  /* 0x0000005e2030723c */ /* 0x000fec0000001830 */
[----:B------:R-:W-:Y:S06]  /*96c0*/  HMMA.16816.F32 R84, R36, R132, R84 ;  /* 0x000000842454723c */ /* 0x000fec0000001854 */
[----:B------:R-:W-:Y:S01]  /*96d0*/  HMMA.16816.F32 R72, R32, R134, R72 ;  /* 0x000000862048723c */ /* 0x000fe20000001848 */
[----:B------:R-:W-:-:S02]  /*96e0*/  IMAD.MOV.U32 R133, RZ, RZ, R4 ;  /* 0x000000ffff857224 */ /* 0x000fc400078e0004 */
[----:B------:R-:W-:Y:S01]  /*96f0*/  IMAD.MOV.U32 R132, RZ, RZ, R5 ;  /* 0x000000ffff847224 */ /* 0x000fe200078e0005 */
[----:B------:R-:W-:-:S05]  /*9700*/  NOP ;  /* 0x0000000000007918 */ /* 0x000fca0000000000 */
[----:B------:R-:W-:-:S15]  /*9710*/  @!P1 BRA `(.L_x_1) ;  /* 0xffffffac003c9947 */ /* 0x000fde000383ffff */
.L_x_0:
[----:B------:R-:W0:Y:S01]  /*9720*/  S2R R40, SR_TID.X ;  /* 0x0000000000287919 */ /* 0x000e220000002100 */
[----:B------:R-:W-:Y:S01]  /*9730*/  IMAD.MOV.U32 R30, RZ, RZ, R66 ;  /* 0x000000ffff1e7224 */ /* 0x000fe200078e0042 */
[C---:B------:R-:W-:Y:S01]  /*9740*/  FSETP.GT.AND P1, PT, |R28|.reuse, 8.50705917302346158658e+37, PT ;  /* 0x7e8000001c00780b */ /* 0x040fe20003f24200 */
[----:B------:R-:W-:Y:S02]  /*9750*/  IMAD.MOV.U32 R66, RZ, RZ, R8 ;  /* 0x000000ffff427224 */ /* 0x000fe400078e0008 */
[C---:B------:R-:W-:Y:S01]  /*9760*/  FMUL R8, R28.reuse, 8388608 ;  /* 0x4b0000001c087820 */ /* 0x040fe20000400000 */
[----:B------:R-:W-:Y:S01]  /*9770*/  FSETP.GEU.AND P5, PT, R28, 1.175494350822287508e-38, PT ;  /* 0x008000001c00780b */ /* 0x000fe20003fae000 */
[----:B------:R-:W-:Y:S01]  /*9780*/  IMAD.MOV.U32 R25, RZ, RZ, R0 ;  /* 0x000000ffff197224 */ /* 0x000fe200078e0000 */
[----:B------:R-:W1:Y:S01]  /*9790*/  S2UR UR5, SR_CgaCtaId ;  /* 0x00000000000579c3 */ /* 0x000e620000008800 */
[----:B------:R-:W-:Y:S01]  /*97a0*/  FSETP.GEU.AND P3, PT, R66, 1.175494350822287508e-38, PT ;  /* 0x008000004200780b */ /* 0x000fe20003f6e000 */
[----:B------:R-:W-:Y:S01]  /*97b0*/  IMAD.MOV.U32 R32, RZ, RZ, R10 ;  /* 0x000000ffff207224 */ /* 0x000fe200078e000a */
[----:B------:R-:W-:Y:S01]  /*97c0*/  FSEL R8, R8, R28, !P5 ;  /* 0x0000001c08087208 */ /* 0x000fe20006800000 */
[C---:B------:R-:W-:Y:S01]  /*97d0*/  FMUL R10, R25.reuse, 8388608 ;  /* 0x4b000000190a7820 */ /* 0x040fe20000400000 */
[----:B------:R-:W-:Y:S01]  /*97e0*/  IMAD.MOV.U32 R36, RZ, RZ, R63 ;  /* 0x000000ffff247224 */ /* 0x000fe200078e003f */
[----:B------:R-:W-:Y:S01]  /*97f0*/  FSETP.GEU.AND P2, PT, R25, 1.175494350822287508e-38, PT ;  /* 0x008000001900780b */ /* 0x000fe20003f4e000 */
[----:B------:R-:W-:-:S02]  /*9800*/  IMAD.MOV.U32 R88, RZ, RZ, R78 ;  /* 0x000000ffff587224 */ /* 0x000fc400078e004e */
[----:B------:R-:W-:Y:S01]  /*9810*/  @P1 FMUL R75, R75, 0.25 ;  /* 0x3e8000004b4b1820 */ /* 0x000fe20000400000 */
[----:B------:R-:W-:Y:S01]  /*9820*/  @P1 FMUL R74, R74, 0.25 ;  /* 0x3e8000004a4a1820 */ /* 0x000fe20000400000 */
[----:B------:R-:W-:Y:S01]  /*9830*/  FSEL R10, R10, R25, !P2 ;  /* 0x000000190a0a7208 */ /* 0x000fe20005000000 */
[----:B------:R-:W-:Y:S01]  /*9840*/  @P1 FMUL R87, R87, 0.25 ;  /* 0x3e80000057571820 */ /* 0x000fe20000400000 */
[----:B------:R-:W-:Y:S01]  /*9850*/  FSEL R19, RZ, -23, P2 ;  /* 0xc1b80000ff137808 */ /* 0x000fe20001000000 */
[----:B------:R-:W-:Y:S01]  /*9860*/  @P1 FMUL R86, R86, 0.25 ;  /* 0x3e80000056561820 */ /* 0x000fe20000400000 */
        /* <DEDUP_REMOVED lines=11> */
[C---:B0-----:R-:W-:Y:S01]  /*9920*/  IMAD.SHL.U32 R6, R40.reuse, 0x4, RZ ;  /* 0x0000000428067824 */ /* 0x041fe200078e00ff */
[C---:B------:R-:W-:Y:S01]  /*9930*/  LOP3.LUT R12, R40.reuse, 0x60, RZ, 0xc0, !PT ;  /* 0x00000060280c7812 */ /* 0x040fe200078ec0ff */
[C---:B------:R-:W-:Y:S01]  /*9940*/  IMAD.SHL.U32 R9, R40.reuse, 0x200, RZ ;  /* 0x0000020028097824 */ /* 0x040fe200078e00ff */
[----:B------:R-:W-:Y:S01]  /*9950*/  SHF.R.S32.HI R13, RZ, 0x4, R40 ;  /* 0x00000004ff0d7819 */ /* 0x000fe20000011428 */
[----:B------:R-:W-:Y:S01]  /*9960*/  IMAD.SHL.U32 R16, R40, 0x10, RZ ;  /* 0x0000001028107824 */ /* 0x000fe200078e00ff */
[----:B------:R-:W-:Y:S01]  /*9970*/  LOP3.LUT R7, R6, 0x38, RZ, 0xc0, !PT ;  /* 0x0000003806077812 */ /* 0x000fe200078ec0ff */
[C---:B------:R-:W-:Y:S01]  /*9980*/  IMAD.SHL.U32 R18, R40.reuse, 0x40, RZ ;  /* 0x0000004028127824 */ /* 0x040fe200078e00ff */
[----:B------:R-:W-:Y:S01]  /*9990*/  LOP3.LUT R9, R9, 0x1800, RZ, 0xc0, !PT ;  /* 0x0000180009097812 */ /* 0x000fe200078ec0ff */
[----:B------:R-:W-:Y:S01]  /*99a0*/  IMAD.SHL.U32 R11, R40, 0x8, RZ ;  /* 0x00000008280b7824 */ /* 0x000fe200078e00ff */
[----:B------:R-:W-:Y:S01]  /*99b0*/  LOP3.LUT R21, R16, 0x70, RZ, 0xc0, !PT ;  /* 0x0000007010157812 */ /* 0x000fe200078ec0ff */
[----:B------:R-:W-:Y:S01]  /*99c0*/  IMAD R12, R12, 0x10, R7 ;  /* 0x000000100c0c7824 */ /* 0x000fe200078e0207 */
[----:B------:R-:W-:Y:S01]  /*99d0*/  SGXT R7, R13, 0x1 ;  /* 0x000000010d07781a */ /* 0x000fe20000000200 */
[----:B------:R-:W-:Y:S01]  /*99e0*/  @P1 FMUL R62, R62, 0.25 ;  /* 0x3e8000003e3e1820 */ /* 0x000fe20000400000 */
[----:B------:R-:W-:Y:S01]  /*99f0*/  LOP3.LUT R13, R9, 0x70, R16, 0xf8, !PT ;  /* 0x00000070090d7812 */ /* 0x000fe200078ef810 */
[----:B------:R-:W-:Y:S01]  /*9a00*/  IMAD.MOV.U32 R92, RZ, RZ, R76 ;  /* 0x000000ffff5c7224 */ /* 0x000fe200078e004c */
[----:B------:R-:W-:Y:S01]  /*9a10*/  LOP3.LUT R7, R7, 0x840, RZ, 0xc0, !PT ;  /* 0x0000084007077812 */ /* 0x000fe200078ec0ff */
[----:B------:R-:W-:Y:S01]  /*9a20*/  IMAD.MOV.U32 R78, RZ, RZ, R60 ;  /* 0x000000ffff4e7224 */ /* 0x000fe200078e003c */
[----:B------:R-:W-:Y:S01]  /*9a30*/  FSEL R16, RZ, -23, P3 ;  /* 0xc1b80000ff107808 */ /* 0x000fe20001800000 */
[----:B------:R-:W-:Y:S01]  /*9a40*/  IMAD.MOV.U32 R76, RZ, RZ, R61 ;  /* 0x000000ffff4c7224 */ /* 0x000fe200078e003d */
[----:B------:R-:W-:Y:S01]  /*9a50*/  LOP3.LUT R9, R7, 0x40, R18, 0x78, !PT ;  /* 0x0000004007097812 */ /* 0x000fe200078e7812 */
[----:B------:R-:W-:Y:S01]  /*9a60*/  IMAD.MOV.U32 R60, RZ, RZ, R56 ;  /* 0x000000ffff3c7224 */ /* 0x000fe200078e0038 */
[----:B------:R-:W-:Y:S01]  /*9a70*/  LOP3.LUT R11, R11, 0x180, RZ, 0xc0, !PT ;  /* 0x000001800b0b7812 */ /* 0x000fe200078ec0ff */
[----:B------:R-:W-:Y:S01]  /*9a80*/  IMAD.MOV.U32 R44, RZ, RZ, R49 ;  /* 0x000000ffff2c7224 */ /* 0x000fe200078e0031 */
[----:B------:R-:W-:Y:S01]  /*9a90*/  FSETP.GT.AND P2, PT, |R32|, 8.50705917302346158658e+37, PT ;  /* 0x7e8000002000780b */ /* 0x000fe20003f44200 */
[----:B------:R-:W-:Y:S01]  /*9aa0*/  IMAD.IADD R12, R12, 0x1, R9 ;  /* 0x000000010c0c7824 */ /* 0x000fe200078e0209 */
[----:B------:R-:W-:Y:S01]  /*9ab0*/  SHF.R.U32.HI R9, RZ, 0x1, R40 ;  /* 0x00000001ff097819 */ /* 0x000fe20000011628 */
[----:B------:R-:W-:Y:S01]  /*9ac0*/  IMAD.MOV.U32 R96, RZ, RZ, R54 ;  /* 0x000000ffff607224 */ /* 0x000fe200078e0036 */
[----:B------:R-:W-:Y:S01]  /*9ad0*/  LOP3.LUT R14, R11, 0x48, R40, 0xf8, !PT ;  /* 0x000000480b0e7812 */ /* 0x000fe200078ef828 */
[----:B------:R-:W-:Y:S01]  /*9ae0*/  FMUL R11, R32, 8388608 ;  /* 0x4b000000200b7820 */ /* 0x000fe20000400000 */
[----:B------:R-:W-:Y:S01]  /*9af0*/  LOP3.LUT R26, R9, 0xc, RZ, 0xc0, !PT ;  /* 0x0000000c091a7812 */ /* 0x000fe200078ec0ff */
[----:B------:R-:W-:Y:S01]  /*9b00*/  FMUL R9, R66, 8388608 ;  /* 0x4b00000042097820 */ /* 0x000fe20000400000 */
[----:B------:R-:W-:Y:S01]  /*9b10*/  LOP3.LUT R7, R13, R14, RZ, 0x3c, !PT ;  /* 0x0000000e0d077212 */ /* 0x000fe200078e3cff */
[----:B------:R-:W-:Y:S01]  /*9b20*/  VIADD R63, R10, 0xc0cafb0d ;  /* 0xc0cafb0d0a3f7836 */ /* 0x000fe20000000000 */
[----:B------:R-:W-:Y:S01]  /*9b30*/  FSETP.GEU.AND P4, PT, R32, 1.175494350822287508e-38, PT ;  /* 0x008000002000780b */ /* 0x000fe20003f8e000 */
[----:B------:R-:W-:Y:S01]  /*9b40*/  IMAD.MOV.U32 R94, RZ, RZ, R55 ;  /* 0x000000ffff5e7224 */ /* 0x000fe200078e0037 */
[----:B------:R-:W-:Y:S01]  /*9b50*/  FSEL R9, R9, R66, !P3 ;  /* 0x0000004209097208 */ /* 0x000fe20005800000 */
[----:B------:R-:W-:Y:S01]  /*9b60*/  @P2 FMUL R73, R73, 0.25 ;  /* 0x3e80000049492820 */ /* 0x000fe20000400000 */
[C---:B------:R-:W-:Y:S01]  /*9b70*/  FSETP.GEU.AND P3, PT, |R28|.reuse, 1.175494350822287508e-38, PT ;  /* 0x008000001c00780b */ /* 0x040fe20003f6e200 */
[----:B------:R-:W-:Y:S01]  /*9b80*/  @P1 FMUL R28, R28, 0.25 ;  /* 0x3e8000001c1c1820 */ /* 0x000fe20000400000 */
[----:B------:R-:W-:Y:S01]  /*9b90*/  FSEL R11, R11, R32, !P4 ;  /* 0x000000200b0b7208 */ /* 0x000fe20006000000 */
[----:B------:R-:W-:-:S02]  /*9ba0*/  VIADD R24, R9, 0xc0cafb0d ;  /* 0xc0cafb0d09187836 */ /* 0x000fc40000000000 */
[----:B------:R-:W-:Y:S01]  /*9bb0*/  @P2 FMUL R72, R72, 0.25 ;  /* 0x3e80000048482820 */ /* 0x000fe20000400000 */
[----:B------:R-:W-:Y:S01]  /*9bc0*/  @P2 FMUL R85, R85, 0.25 ;  /* 0x3e80000055552820 */ /* 0x000fe20000400000 */
[----:B------:R-:W-:Y:S01]  /*9bd0*/  @P2 FMUL R84, R84, 0.25 ;  /* 0x3e80000054542820 */ /* 0x000fe20000400000 */
[----:B------:R-:W-:Y:S01]  /*9be0*/  @P2 FMUL R44, R44, 0.25 ;  /* 0x3e8000002c2c2820 */ /* 0x000fe20000400000 */
[----:B------:R-:W-:Y:S01]  /*9bf0*/  LOP3.LUT R24, R24, 0xff800000, RZ, 0xc0, !PT ;  /* 0xff80000018187812 */ /* 0x000fe200078ec0ff */
[----:B------:R-:W-:Y:S01]  /*9c00*/  @P2 FMUL R48, R48, 0.25 ;  /* 0x3e80000030302820 */ /* 0x000fe20000400000 */
[----:B------:R-:W-:Y:S01]  /*9c10*/  @P2 FMUL R65, R65, 0.25 ;  /* 0x3e80000041412820 */ /* 0x000fe20000400000 */
[----:B------:R-:W-:Y:S01]  /*9c20*/  @P2 FMUL R64, R64, 0.25 ;  /* 0x3e80000040402820 */ /* 0x000fe20000400000 */
[----:B------:R-:W-:Y:S01]  /*9c30*/  I2FP.F32.S32 R13, R24 ;  /* 0x00000018000d7245 */ /* 0x000fe20000201400 */
[----:B------:R-:W-:Y:S01]  /*9c40*/  @!P3 FMUL R28, R28, 16777216 ;  /* 0x4b8000001c1cb820 */ /* 0x000fe20000400000 */
[----:B------:R-:W-:Y:S01]  /*9c50*/  @!P3 FMUL R75, R75, 16777216 ;  /* 0x4b8000004b4bb820 */ /* 0x000fe20000400000 */
[----:B------:R-:W-:Y:S01]  /*9c60*/  @!P3 FMUL R74, R74, 16777216 ;  /* 0x4b8000004a4ab820 */ /* 0x000fe20000400000 */
[----:B------:R-:W-:Y:S01]  /*9c70*/  @!P3 FMUL R87, R87, 16777216 ;  /* 0x4b8000005757b820 */ /* 0x000fe20000400000 */
[----:B------:R-:W-:Y:S01]  /*9c80*/  FFMA.FTZ R16, R13, 1.1920928955078125e-07, R16 ;  /* 0x340000000d107823 */ /* 0x000fe20000010010 */
[----:B------:R-:W-:Y:S01]  /*9c90*/  @!P3 FMUL R86, R86, 16777216 ;  /* 0x4b8000005656b820 */ /* 0x000fe20000400000 */
[----:B------:R-:W0:Y:S01]  /*9ca0*/  MUFU.RCP R13, R28 ;  /* 0x0000001c000d7308 */ /* 0x000e220000001000 */
[----:B------:R-:W-:Y:S01]  /*9cb0*/  @!P3 FMUL R51, R51, 16777216 ;  /* 0x4b8000003333b820 */ /* 0x000fe20000400000 */
        /* <DEDUP_REMOVED lines=11> */
[C---:B------:R-:W-:Y:S01]  /*9d70*/  FSETP.GEU.AND P3, PT, |R32|.reuse, 1.175494350822287508e-38, PT ;  /* 0x008000002000780b */ /* 0x040fe20003f6e200 */
[----:B------:R-:W-:Y:S01]  /*9d80*/  @P2 FMUL R32, R32, 0.25 ;  /* 0x3e80000020202820 */ /* 0x000fe20000400000 */
[----:B------:R-:W-:Y:S01]  /*9d90*/  @P2 FMUL R69, R69, 0.25 ;  /* 0x3e80000045452820 */ /* 0x000fe20000400000 */
[----:B------:R-:W-:Y:S01]  /*9da0*/  @P2 FMUL R68, R68, 0.25 ;  /* 0x3e80000044442820 */ /* 0x000fe20000400000 */
[C---:B0-----:R-:W-:Y:S01]  /*9db0*/  FMUL R35, R13.reuse, R51 ;  /* 0x000000330d237220 */ /* 0x041fe20000400000 */
[C---:B------:R-:W-:Y:S01]  /*9dc0*/  FMUL R49, R13.reuse, R30 ;  /* 0x0000001e0d317220 */ /* 0x040fe20000400000 */
[C---:B------:R-:W-:Y:S01]  /*9dd0*/  FMUL R31, R13.reuse, R59 ;  /* 0x0000003b0d1f7220 */ /* 0x040fe20000400000 */
[----:B------:R-:W-:Y:S01]  /*9de0*/  FMUL R54, R13, R58 ;  /* 0x0000003a0d367220 */ /* 0x000fe20000400000 */
[----:B------:R-:W-:Y:S01]  /*9df0*/  @P2 FMUL R57, R57, 0.25 ;  /* 0x3e80000039392820 */ /* 0x000fe20000400000 */
[----:B------:R-:W-:Y:S01]  /*9e00*/  @P2 FMUL R60, R60, 0.25 ;  /* 0x3e8000003c3c2820 */ /* 0x000fe20000400000 */
[----:B------:R-:W-:Y:S01]  /*9e10*/  @P2 FMUL R81, R81, 0.25 ;  /* 0x3e80000051512820 */ /* 0x000fe20000400000 */
[----:B------:R-:W-:Y:S01]  /*9e20*/  @P2 FMUL R80, R80, 0.25 ;  /* 0x3e80000050502820 */ /* 0x000fe20000400000 */
[----:B------:R-:W-:Y:S01]  /*9e30*/  @P2 FMUL R76, R76, 0.25 ;  /* 0x3e8000004c4c2820 */ /* 0x000fe20000400000 */
[----:B------:R-:W-:Y:S01]  /*9e40*/  @!P3 FMUL R32, R32, 16777216 ;  /* 0x4b8000002020b820 */ /* 0x000fe20000400000 */
[----:B------:R-:W-:Y:S01]  /*9e50*/  @P2 FMUL R78, R78, 0.25 ;  /* 0x3e8000004e4e2820 */ /* 0x000fe20000400000 */
[C---:B------:R-:W-:Y:S01]  /*9e60*/  FMUL R34, R13.reuse, R75 ;  /* 0x0000004b0d227220 */ /* 0x040fe20000400000 */
        /* <DEDUP_REMOVED lines=10> */
[----:B------:R-:W-:Y:S01]  /*9f10*/  FMUL R62, R13, R62 ;  /* 0x0000003e0d3e7220 */ /* 0x000fe20000400000 */
[----:B------:R-:W-:Y:S01]  /*9f20*/  FSETP.GT.AND P1, PT, |R66|, 8.50705917302346158658e+37, PT ;  /* 0x7e8000004200780b */ /* 0x000fe20003f24200 */
        /* <DEDUP_REMOVED lines=17> */
[----:B------:R-:W-:Y:S01]  /*a040*/  VIADD R22, R11, 0xc0cafb0d ;  /* 0xc0cafb0d0b167836 */ /* 0x000fe20000000000 */
[C---:B------:R-:W-:Y:S01]  /*a050*/  FSETP.GEU.AND P3, PT, |R66|.reuse, 1.175494350822287508e-38, PT ;  /* 0x008000004200780b */ /* 0x040fe20003f6e200 */
[----:B------:R-:W-:Y:S01]  /*a060*/  @P1 FMUL R66, R66, 0.25 ;  /* 0x3e80000042421820 */ /* 0x000fe20000400000 */
[----:B------:R-:W-:Y:S01]  /*a070*/  LOP3.LUT R63, R63, 0xff800000, RZ, 0xc0, !PT ;  /* 0xff8000003f3f7812 */ /* 0x000fe200078ec0ff */
[C---:B0-----:R-:W-:Y:S01]  /*a080*/  FMUL R47, R13.reuse, R48 ;  /* 0x000000300d2f7220 */ /* 0x041fe20000400000 */
[----:B------:R-:W-:Y:S01]  /*a090*/  LOP3.LUT R15, R40, 0x7f, RZ, 0xc0, !PT ;  /* 0x0000007f280f7812 */ /* 0x000fe200078ec0ff */
[C---:B------:R-:W-:Y:S01]  /*a0a0*/  FMUL R56, R13.reuse, R57 ;  /* 0x000000390d387220 */ /* 0x040fe20000400000 */
[----:B------:R-:W-:Y:S01]  /*a0b0*/  LOP3.LUT R22, R22, 0xff800000, RZ, 0xc0, !PT ;  /* 0xff80000016167812 */ /* 0x000fe200078ec0ff */
[C---:B------:R-:W-:Y:S01]  /*a0c0*/  FMUL R33, R13.reuse, R65 ;  /* 0x000000410d217220 */ /* 0x040fe20000400000 */
[----:B------:R-:W-:Y:S01]  /*a0d0*/  I2FP.F32.S32 R14, R63 ;  /* 0x0000003f000e7245 */ /* 0x000fe20000201400 */
[----:B------:R-:W-:Y:S01]  /*a0e0*/  FMUL R48, R13, R64 ;  /* 0x000000400d307220 */ /* 0x000fe20000400000 */
[----:B------:R-:W-:Y:S01]  /*a0f0*/  ISETP.GE.U32.AND P0, PT, R15, 0x20, PT ;  /* 0x000000200f00780c */ /* 0x000fe20003f06070 */
[C---:B------:R-:W-:Y:S01]  /*a100*/  FMUL R57, R13.reuse, R60 ;  /* 0x0000003c0d397220 */ /* 0x040fe20000400000 */
[----:B------:R-:W-:Y:S01]  /*a110*/  FSEL R18, RZ, -23, P4 ;  /* 0xc1b80000ff127808 */ /* 0x000fe20002000000 */
[----:B------:R-:W-:Y:S01]  /*a120*/  FFMA.FTZ R19, R14, 1.1920928955078125e-07, R19 ;  /* 0x340000000e137823 */ /* 0x000fe20000010013 */
[----:B------:R-:W-:Y:S01]  /*a130*/  I2FP.F32.S32 R15, R22 ;  /* 0x00000016000f7245 */ /* 0x000fe20000201400 */
[----:B------:R-:W0:Y:S01]  /*a140*/  LDC R14, c[0x0][0x278] ;  /* 0x00009e00ff0e7b82 */ /* 0x000e220000000800 */
[----:B------:R-:W-:Y:S01]  /*a150*/  @!P3 FMUL R66, R66, 16777216 ;  /* 0x4b8000004242b820 */ /* 0x000fe20000400000 */
[C---:B------:R-:W-:Y:S01]  /*a160*/  FMUL R36, R13.reuse, R73 ;  /* 0x000000490d247220 */ /* 0x040fe20000400000 */
[----:B------:R-:W-:Y:S01]  /*a170*/  FMUL R37, R13, R72 ;  /* 0x000000480d257220 */ /* 0x000fe20000400000 */
[----:B------:R-:W-:Y:S01]  /*a180*/  FFMA.FTZ R18, R15, 1.1920928955078125e-07, R18 ;  /* 0x340000000f127823 */ /* 0x000fe20000010012 */
[----:B------:R-:W-:Y:S01]  /*a190*/  SHF.R.U32.HI R15, RZ, 0x5, R40 ;  /* 0x00000005ff0f7819 */ /* 0x000fe20000011628 */
        /* <DEDUP_REMOVED lines=10> */
[----:B------:R-:W2:Y:S01]  /*a240*/  MUFU.RCP R13, R66 ;  /* 0x00000042000d7308 */ /* 0x000ea20000001000 */
        /* <DEDUP_REMOVED lines=16> */
[----:B------:R-:W-:Y:S01]  /*a350*/  VIADD R43, R8, 0xc0cafb0d ;  /* 0xc0cafb0d082b7836 */ /* 0x000fe20000000000 */
[----:B------:R-:W-:Y:S01]  /*a360*/  FSETP.GEU.AND P1, PT, |R25|, 1.175494350822287508e-38, PT ;  /* 0x008000001900780b */ /* 0x000fe20003f2e200 */
[----:B------:R-:W-:Y:S01]  /*a370*/  UMOV UR4, 0x400 ;  /* 0x0000040000047882 */ /* 0x000fe20000000000 */
[----:B------:R-:W-:Y:S01]  /*a380*/  FSEL R20, RZ, -23, P5 ;  /* 0xc1b80000ff147808 */ /* 0x000fe20002800000 */
[----:B-1----:R-:W-:Y:S01]  /*a390*/  ULEA UR6, UR5, UR4, 0x18 ;  /* 0x0000000405067291 */ /* 0x002fe2000f8ec03f */
[----:B------:R-:W-:Y:S01]  /*a3a0*/  LOP3.LUT R43, R43, 0xff800000, RZ, 0xc0, !PT ;  /* 0xff8000002b2b7812 */ /* 0x000fe200078ec0ff */
[----:B------:R-:W-:Y:S01]  /*a3b0*/  @P2 FMUL R25, R25, 0.25 ;  /* 0x3e80000019192820 */ /* 0x000fe20000400000 */
[----:B------:R-:W-:Y:S01]  /*a3c0*/  @!P3 FMUL R79, R79, 16777216 ;  /* 0x4b8000004f4fb820 */ /* 0x000fe20000400000 */
[----:B------:R-:W-:Y:S01]  /*a3d0*/  SGXT.U32 R15, R15, 0x2 ;  /* 0x000000020f0f781a */ /* 0x000fe20000000000 */
[----:B------:R-:W-:Y:S01]  /*a3e0*/  @!P3 FMUL R119, R119, 16777216 ;  /* 0x4b8000007777b820 */ /* 0x000fe20000400000 */
[----:B------:R-:W-:Y:S01]  /*a3f0*/  I2FP.F32.S32 R17, R43 ;  /* 0x0000002b00117245 */ /* 0x000fe20000201400 */
        /* <DEDUP_REMOVED lines=15> */
[----:B------:R-:W-:Y:S01]  /*a4f0*/  IMAD.MOV.U32 R90, RZ, RZ, R77 ;  /* 0x000000ffff5a7224 */ /* 0x000fe200078e004d */
[----:B------:R-:W-:Y:S01]  /*a500*/  IADD3 R0, R26, UR6, R21 ;  /* 0x000000061a007c10 */ /* 0x000fe2000fffe015 */
[----:B------:R-:W-:Y:S01]  /*a510*/  FFMA.FTZ R20, R17, 1.1920928955078125e-07, R20 ;  /* 0x3400000011147823 */ /* 0x000fe20000010014 */
[C---:B--2---:R-:W-:Y:S01]  /*a520*/  FMUL R23, R13.reuse, R79 ;  /* 0x0000004f0d177220 */ /* 0x044fe20000400000 */
        /* <DEDUP_REMOVED lines=15> */
[----:B0-----:R-:W-:-:S02]  /*a620*/  IMAD R13, R15, R14, RZ ;  /* 0x0000000e0f0d7224 */ /* 0x001fc400078e02ff */
[----:B------:R-:W-:Y:S01]  /*a630*/  @P2 FMUL R117, R117, 0.25 ;  /* 0x3e80000075752820 */ /* 0x000fe20000400000 */
[----:B------:R-:W0:Y:S01]  /*a640*/  MUFU.RCP R15, R25 ;  /* 0x00000019000f7308 */ /* 0x000e220000001000 */
        /* <DEDUP_REMOVED lines=31> */
[C---:B0-----:R-:W-:Y:S01]  /*a840*/  FMUL R66, R15.reuse, R117 ;  /* 0x000000750f427220 */ /* 0x041fe20000400000 */
        /* <DEDUP_REMOVED lines=15> */
[----:B------:R-:W-:Y:S01]  /*a940*/  IMAD R15, R14, 0x4, R13 ;  /* 0x000000040e0f7824 */ /* 0x000fe200078e020d */
[----:B------:R-:W-:Y:S01]  /*a950*/  F2FP.SATFINITE.E4M3.F32.PACK_AB_MERGE_C R82, R17, R82, RZ ;  /* 0x000000521152723e */ /* 0x000fe200048070ff */
[----:B------:R-:W-:Y:S01]  /*a960*/  IMAD.MOV.U32 R117, RZ, RZ, 0x3dc6b27f ;  /* 0x3dc6b27fff757424 */ /* 0x000fe200078e00ff */
[----:B------:R-:W-:Y:S01]  /*a970*/  F2FP.SATFINITE.E4M3.F32.PACK_AB_MERGE_C R32, R32, R21, RZ ;  /* 0x000000152020723e */ /* 0x000fe200048070ff */
[C---:B------:R-:W-:Y:S01]  /*a980*/  IMAD R17, R14.reuse, 0x4, R15 ;  /* 0x000000040e117824 */ /* 0x040fe200078e020f */
[----:B------:R-:W-:Y:S01]  /*a990*/  F2FP.SATFINITE.E4M3.F32.PACK_AB_MERGE_C R76, R23, R76, RZ ;  /* 0x0000004c174c723e */ /* 0x000fe200048070ff */
[----:B------:R-:W-:Y:S01]  /*a9a0*/  IMAD.IADD R24, R9, 0x1, -R24 ;  /* 0x0000000109187824 */ /* 0x000fe200078e0a18 */
[----:B------:R-:W-:Y:S01]  /*a9b0*/  F2FP.SATFINITE.E4M3.F32.PACK_AB_MERGE_C R70, R25, R70, RZ ;  /* 0x000000461946723e */ /* 0x000fe200048070ff */
[----:B------:R-:W-:Y:S01]  /*a9c0*/  IMAD R21, R14, 0x4, R17 ;  /* 0x000000040e157824 */ /* 0x000fe200078e0211 */
        /* <DEDUP_REMOVED lines=9> */
[----:B------:R-:W-:Y:S01]  /*aa60*/  FADD R24, R24, -1 ;  /* 0xbf80000018187421 */ /* 0x000fe20000000000 */
[----:B------:R-:W-:Y:S01]  /*aa70*/  F2FP.SATFINITE.E4M3.F32.PACK_AB_MERGE_C R112, R113, R112, RZ ;  /* 0x000000707170723e */ /* 0x000fe200048070ff */
[----:B------:R-:W-:Y:S01]  /*aa80*/  IMAD R27, R14, 0x4, R25 ;  /* 0x000000040e1b7824 */ /* 0x000fe200078e0219 */
[----:B------:R-:W-:Y:S01]  /*aa90*/  F2FP.SATFINITE.E4M3.F32.PACK_AB_MERGE_C R52, R53, R52, RZ ;  /* 0x000000343534723e */ /* 0x000fe200048070ff */
[----:B------:R-:W-:Y:S01]  /*aaa0*/  FADD R22, R22, -1 ;  /* 0xbf80000016167421 */ /* 0x000fe20000000000 */
[----:B------:R-:W-:Y:S01]  /*aab0*/  F2FP.SATFINITE.E4M3.F32.PACK_AB_MERGE_C R81, R81, R108, RZ ;  /* 0x0000006c5151723e */ /* 0x000fe200048070ff */
[C---:B------:R-:W-:Y:S01]  /*aac0*/  IMAD R29, R14.reuse, 0x4, R27 ;  /* 0x000000040e1d7824 */ /* 0x040fe200078e021b */
[----:B------:R-:W-:Y:S01]  /*aad0*/  F2FP.SATFINITE.E4M3.F32.PACK_AB_MERGE_C R75, R75, R78, RZ ;  /* 0x0000004e4b4b723e */ /* 0x000fe200048070ff */
[----:B------:R-:W0:Y:S01]  /*aae0*/  S2R R208, SR_TID.X ;  /* 0x0000000000d07919 */ /* 0x000e220000002100 */
[----:B------:R-:W-:Y:S01]  /*aaf0*/  F2FP.SATFINITE.E4M3.F32.PACK_AB_MERGE_C R73, R73, R74, RZ ;  /* 0x0000004a4949723e */ /* 0x000fe200048070ff */
[----:B------:R-:W-:Y:S01]  /*ab00*/  IMAD R31, R14, 0x4, R29 ;  /* 0x000000040e1f7824 */ /* 0x000fe200078e021d */
[----:B------:R-:W-:Y:S01]  /*ab10*/  F2FP.SATFINITE.E4M3.F32.PACK_AB_MERGE_C R61, R61, R62, RZ ;  /* 0x0000003e3d3d723e */ /* 0x000fe200048070ff */
[----:B------:R-:W1:Y:S01]  /*ab20*/  S2R R206, SR_CTAID.X ;  /* 0x0000000000ce7919 */ /* 0x000e620000002500 */
[----:B------:R-:W-:Y:S01]  /*ab30*/  F2FP.SATFINITE.E4M3.F32.PACK_AB_MERGE_C R62, R36, R37, RZ ;  /* 0x00000025243e723e */ /* 0x000fe200048070ff */
[----:B------:R-:W-:Y:S01]  /*ab40*/  IMAD R33, R14, 0x4, R31 ;  /* 0x000000040e217824 */ /* 0x000fe200078e021f */
[----:B------:R-:W-:Y:S01]  /*ab50*/  F2FP.SATFINITE.E4M3.F32.PACK_AB_MERGE_C R71, R71, R72, RZ ;  /* 0x000000484747723e */ /* 0x000fe200048070ff */
[----:B------:R-:W2:Y:S01]  /*ab60*/  LDC.64 R162, c[0x0][0x228] ;  /* 0x00008a00ffa27b82 */ /* 0x000ea20000000a00 */
[----:B------:R-:W-:Y:S01]  /*ab70*/  F2FP.SATFINITE.E4M3.F32.PACK_AB_MERGE_C R58, R58, R59, RZ ;  /* 0x0000003b3a3a723e */ /* 0x000fe200048070ff */
[----:B------:R-:W-:Y:S01]  /*ab80*/  IMAD R35, R14, 0x4, R33 ;  /* 0x000000040e237824 */ /* 0x000fe200078e0221 */
[----:B------:R-:W-:Y:S01]  /*ab90*/  F2FP.SATFINITE.E4M3.F32.PACK_AB_MERGE_C R56, R56, R57, RZ ;  /* 0x000000393838723e */ /* 0x000fe200048070ff */
[----:B------:R-:W-:Y:S01]  /*aba0*/  ULDC.64 UR4, c[0x0][0x270] ;  /* 0x00009c0000047ab9 */ /* 0x000fe20000000a00 */
[----:B------:R-:W-:Y:S01]  /*abb0*/  LOP3.LUT R112, R112, 0xffff, RZ, 0xc0, !PT ;  /* 0x0000ffff70707812 */ /* 0x000fe200078ec0ff */
[----:B------:R-:W-:Y:S01]  /*abc0*/  IMAD R37, R14, 0x4, R35 ;  /* 0x000000040e257824 */ /* 0x000fe200078e0223 */
[----:B------:R-:W-:Y:S01]  /*abd0*/  LOP3.LUT R57, R52, 0xffff, RZ, 0xc0, !PT ;  /* 0x0000ffff34397812 */ /* 0x000fe200078ec0ff */
[----:B------:R-:W-:Y:S01]  /*abe0*/  UIMAD UR4, UR7, UR4, URZ ;  /* 0x00000004070472a4 */ /* 0x000fe2000f8e023f */
[----:B------:R-:W-:-:S02]  /*abf0*/  LOP3.LUT R72, R81, 0xffff, RZ, 0xc0, !PT ;  /* 0x0000ffff51487812 */ /* 0x000fc400078ec0ff */
[----:B------:R-:W-:Y:S02]  /*ac00*/  LOP3.LUT R78, R70, 0xffff, RZ, 0xc0, !PT ;  /* 0x0000ffff464e7812 */ /* 0x000fe400078ec0ff */
[----:B------:R-:W-:Y:S02]  /*ac10*/  LOP3.LUT R59, R75, 0xffff, RZ, 0xc0, !PT ;  /* 0x0000ffff4b3b7812 */ /* 0x000fe400078ec0ff */
[----:B------:R-:W-:Y:S02]  /*ac20*/  LOP3.LUT R74, R73, 0xffff, RZ, 0xc0, !PT ;  /* 0x0000ffff494a7812 */ /* 0x000fe400078ec0ff */
[----:B------:R-:W-:Y:S02]  /*ac30*/  F2FP.SATFINITE.E4M3.F32.PACK_AB_MERGE_C R64, R64, R65, RZ ;  /* 0x000000414040723e */ /* 0x000fe400048070ff */
[----:B------:R-:W-:Y:S02]  /*ac40*/  F2FP.SATFINITE.E4M3.F32.PACK_AB_MERGE_C R44, R44, R47, RZ ;  /* 0x0000002f2c2c723e */ /* 0x000fe400048070ff */
[----:B------:R-:W-:-:S02]  /*ac50*/  F2FP.SATFINITE.E4M3.F32.PACK_AB_MERGE_C R40, R40, R45, RZ ;  /* 0x0000002d2828723e */ /* 0x000fc400048070ff */
[----:B------:R-:W-:Y:S01]  /*ac60*/  F2FP.SATFINITE.E4M3.F32.PACK_AB_MERGE_C R38, R38, R39, RZ ;  /* 0x000000272626723e */ /* 0x000fe200048070ff */
[----:B------:R-:W-:Y:S01]  /*ac70*/  IMAD R39, R14, 0x4, R37 ;  /* 0x000000040e277824 */ /* 0x000fe200078e0225 */
[----:B------:R-:W-:Y:S02]  /*ac80*/  F2FP.SATFINITE.E4M3.F32.PACK_AB_MERGE_C R68, R68, R69, RZ ;  /* 0x000000454444723e */ /* 0x000fe400048070ff */
[----:B------:R-:W-:Y:S02]  /*ac90*/  F2FP.SATFINITE.E4M3.F32.PACK_AB_MERGE_C R66, R66, R67, RZ ;  /* 0x000000434242723e */ /* 0x000fe400048070ff */
[--C-:B------:R-:W-:Y:S02]  /*aca0*/  PRMT R45, R72, 0x3340, R1.reuse ;  /* 0x00003340482d7816 */ /* 0x100fe40000000001 */
[----:B------:R-:W-:Y:S02]  /*acb0*/  PRMT R70, R78, 0x3340, R1 ;  /* 0x000033404e467816 */ /* 0x000fe40000000001 */
[----:B------:R-:W-:-:S02]  /*acc0*/  PRMT R36, R112, 0x3340, R57 ;  /* 0x0000334070247816 */ /* 0x000fc40000000039 */
[----:B------:R-:W-:Y:S02]  /*acd0*/  PRMT R47, R59, 0x3340, R74 ;  /* 0x000033403b2f7816 */ /* 0x000fe4000000004a */
[----:B------:R-:W-:Y:S02]  /*ace0*/  F2FP.SATFINITE.E4M3.F32.PACK_AB_MERGE_C R83, R83, R84, RZ ;  /* 0x000000545353723e */ /* 0x000fe400048070ff */
[----:B------:R-:W-:Y:S02]  /*acf0*/  F2FP.SATFINITE.E4M3.F32.PACK_AB_MERGE_C R79, R79, R80, RZ ;  /* 0x000000504f4f723e */ /* 0x000fe400048070ff */
[----:B------:R-:W-:Y:S01]  /*ad00*/  F2FP.SATFINITE.E4M3.F32.PACK_AB_MERGE_C R52, R34, R41, RZ ;  /* 0x000000292234723e */ /* 0x000fe200048070ff */
[----:B------:R-:W-:Y:S01]  /*ad10*/  IMAD R41, R14, 0x4, R39 ;  /* 0x000000040e297824 */ /* 0x000fe200078e0227 */
[----:B------:R-:W-:Y:S02]  /*ad20*/  LOP3.LUT R64, R64, 0xffff, RZ, 0xc0, !PT ;  /* 0x0000ffff40407812 */ /* 0x000fe400078ec0ff */
[----:B------:R-:W-:-:S02]  /*ad30*/  LOP3.LUT R67, R60, 0xffff, RZ, 0xc0, !PT ;  /* 0x0000ffff3c437812 */ /* 0x000fc400078ec0ff */
[----:B------:R-:W-:Y:S02]  /*ad40*/  LOP3.LUT R56, R56, 0xffff, RZ, 0xc0, !PT ;  /* 0x0000ffff38387812 */ /* 0x000fe400078ec0ff */
[----:B------:R-:W-:Y:S02]  /*ad50*/  LOP3.LUT R88, R40, 0xffff, RZ, 0xc0, !PT ;  /* 0x0000ffff28587812 */ /* 0x000fe400078ec0ff */
[----:B------:R-:W-:Y:S02]  /*ad60*/  LOP3.LUT R69, R48, 0xffff, RZ, 0xc0, !PT ;  /* 0x0000ffff30457812 */ /* 0x000fe400078ec0ff */
[----:B------:R-:W-:Y:S02]  /*ad70*/  LOP3.LUT R86, R44, 0xffff, RZ, 0xc0, !PT ;  /* 0x0000ffff2c567812 */ /* 0x000fe400078ec0ff */
[----:B------:R-:W-:Y:S02]  /*ad80*/  F2FP.SATFINITE.E4M3.F32.PACK_AB_MERGE_C R46, R46, R49, RZ ;  /* 0x000000312e2e723e */ /* 0x000fe400048070ff */
[----:B------:R-:W-:-:S02]  /*ad90*/  PRMT R75, R36, 0x5410, R45 ;  /* 0x00005410244b7816 */ /* 0x000fc4000000002d */
[----:B------:R-:W-:Y:S01]  /*ada0*/  PRMT R81, R47, 0x5410, R70 ;  /* 0x000054102f517816 */ /* 0x000fe20000000046 */
[----:B------:R-:W-:Y:S01]  /*adb0*/  IMAD R47, R14, 0x4, R41 ;  /* 0x000000040e2f7824 */ /* 0x000fe200078e0229 */
[----:B------:R-:W-:Y:S02]  /*adc0*/  LOP3.LUT R65, R83, 0xffff, RZ, 0xc0, !PT ;  /* 0x0000ffff53417812 */ /* 0x000fe400078ec0ff */
[----:B------:R-:W-:Y:S02]  /*add0*/  LOP3.LUT R82, R82, 0xffff, RZ, 0xc0, !PT ;  /* 0x0000ffff52527812 */ /* 0x000fe400078ec0ff */
[----:B------:R-:W-:Y:S02]  /*ade0*/  LOP3.LUT R70, R79, 0xffff, RZ, 0xc0, !PT ;  /* 0x0000ffff4f467812 */ /* 0x000fe400078ec0ff */
[--C-:B------:R-:W-:Y:S02]  /*adf0*/  PRMT R45, R56, 0x3340, R1.reuse ;  /* 0x00003340382d7816 */ /* 0x100fe40000000001 */
[----:B------:R-:W-:-:S02]  /*ae00*/  PRMT R49, R88, 0x3340, R1 ;  /* 0x0000334058317816 */ /* 0x000fc40000000001 */
[----:B------:R-:W-:Y:S02]  /*ae10*/  PRMT R34, R64, 0x3340, R67 ;  /* 0x0000334040227816 */ /* 0x000fe40000000043 */
[----:B------:R-:W-:Y:S02]  /*ae20*/  PRMT R36, R69, 0x3340, R86 ;  /* 0x0000334045247816 */ /* 0x000fe40000000056 */
[----:B------:R-:W-:Y:S02]  /*ae30*/  LOP3.LUT R76, R76, 0xffff, RZ, 0xc0, !PT ;  /* 0x0000ffff4c4c7812 */ /* 0x000fe400078ec0ff */
[----:B------:R-:W-:Y:S02]  /*ae40*/  LOP3.LUT R71, R71, 0xffff, RZ, 0xc0, !PT ;  /* 0x0000ffff47477812 */ /* 0x000fe400078ec0ff */
[----:B------:R-:W-:Y:S02]  /*ae50*/  LOP3.LUT R68, R68, 0xffff, RZ, 0xc0, !PT ;  /* 0x0000ffff44447812 */ /* 0x000fe400078ec0ff */
[----:B------:R-:W-:-:S02]  /*ae60*/  LOP3.LUT R60, R61, 0xffff, RZ, 0xc0, !PT ;  /* 0x0000ffff3d3c7812 */ /* 0x000fc400078ec0ff */
[----:B------:R-:W-:Y:S02]  /*ae70*/  LOP3.LUT R73, R58, 0xffff, RZ, 0xc0, !PT ;  /* 0x0000ffff3a497812 */ /* 0x000fe400078ec0ff */
[----:B------:R-:W-:Y:S02]  /*ae80*/  LOP3.LUT R80, R54, 0xffff, RZ, 0xc0, !PT ;  /* 0x0000ffff36507812 */ /* 0x000fe400078ec0ff */
[----:B------:R-:W-:Y:S02]  /*ae90*/  LOP3.LUT R84, R46, 0xffff, RZ, 0xc0, !PT ;  /* 0x0000ffff2e547812 */ /* 0x000fe400078ec0ff */
[----:B------:R-:W-:Y:S02]  /*aea0*/  LOP3.LUT R90, R38, 0xffff, RZ, 0xc0, !PT ;  /* 0x0000ffff265a7812 */ /* 0x000fe400078ec0ff */
[----:B------:R-:W-:Y:S02]  /*aeb0*/  LOP3.LUT R93, R42, 0xffff, RZ, 0xc0, !PT ;  /* 0x0000ffff2a5d7812 */ /* 0x000fe400078ec0ff */
[----:B------:R-:W-:-:S02]  /*aec0*/  F2FP.SATFINITE.E4M3.F32.PACK_AB_MERGE_C R30, R30, R51, RZ ;  /* 0x000000331e1e723e */ /* 0x000fc400048070ff */
[----:B------:R-:W-:Y:S02]  /*aed0*/  F2FP.SATFINITE.E4M3.F32.PACK_AB_MERGE_C R50, R50, R55, RZ ;  /* 0x000000373232723e */ /* 0x000fe400048070ff */
[----:B------:R-:W-:Y:S02]  /*aee0*/  PRMT R51, R70, 0x3340, R1 ;  /* 0x0000334046337816 */ /* 0x000fe40000000001 */
[----:B------:R-:W-:Y:S02]  /*aef0*/  PRMT R40, R65, 0x3340, R82 ;  /* 0x0000334041287816 */ /* 0x000fe40000000052 */
[----:B------:R-:W-:Y:S01]  /*af00*/  PRMT R83, R34, 0x5410, R45 ;  /* 0x0000541022537816 */ /* 0x000fe2000000002d */
[----:B------:R-:W-:Y:S01]  /*af10*/  IMAD R45, R14, 0x4, R47 ;  /* 0x000000040e2d7824 */ /* 0x000fe200078e022f */
[----:B------:R-:W-:Y:S02]  /*af20*/  PRMT R85, R36, 0x5410, R49 ;  /* 0x0000541024557816 */ /* 0x000fe40000000031 */
[----:B------:R-:W-:-:S02]  /*af30*/  PRMT R49, R68, 0x3340, R1 ;  /* 0x0000334044317816 */ /* 0x000fc40000000001 */
[--C-:B------:R-:W-:Y:S02]  /*af40*/  PRMT R53, R80, 0x3340, R1.reuse ;  /* 0x0000334050357816 */ /* 0x100fe40000000001 */
[----:B------:R-:W-:Y:S02]  /*af50*/  PRMT R55, R90, 0x3340, R1 ;  /* 0x000033405a377816 */ /* 0x000fe40000000001 */
[----:B------:R-:W-:Y:S02]  /*af60*/  PRMT R34, R76, 0x3340, R71 ;  /* 0x000033404c227816 */ /* 0x000fe40000000047 */
[----:B------:R-:W-:Y:S02]  /*af70*/  PRMT R36, R60, 0x3340, R73 ;  /* 0x000033403c247816 */ /* 0x000fe40000000049 */
[----:B------:R-:W-:Y:S02]  /*af80*/  PRMT R38, R84, 0x3340, R93 ;  /* 0x0000334054267816 */ /* 0x000fe4000000005d */
[----:B------:R-:W-:Y:S01]  /*af90*/  PRMT R95, R40, 0x5410, R51 ;  /* 0x00005410285f7816 */ /* 0x000fe20000000033 */
[----:B------:R-:W-:Y:S01]  /*afa0*/  IMAD R51, R14, 0x4, R45 ;  /* 0x000000040e337824 */ /* 0x000fe200078e022d */
[----:B------:R-:W-:-:S02]  /*afb0*/  PRMT R107, R34, 0x5410, R49 ;  /* 0x00005410226b7816 */ /* 0x000fc40000000031 */
[----:B------:R-:W-:Y:S01]  /*afc0*/  PRMT R101, R36, 0x5410, R53 ;  /* 0x0000541024657816 */ /* 0x000fe20000000035 */
[----:B------:R-:W-:Y:S01]  /*afd0*/  IMAD R49, R14, 0x4, R51 ;  /* 0x000000040e317824 */ /* 0x000fe200078e0233 */
[----:B------:R-:W-:Y:S02]  /*afe0*/  PRMT R103, R38, 0x5410, R55 ;  /* 0x0000541026677816 */ /* 0x000fe40000000037 */
[----:B------:R-:W-:Y:S01]  /*aff0*/  SHF.R.U32.HI R34, RZ, 0x8, R112 ;  /* 0x00000008ff227819 */ /* 0x000fe20000011670 */
[----:B------:R-:W-:Y:S01]  /*b000*/  IMAD R53, R14, 0x4, R49 ;  /* 0x000000040e357824 */ /* 0x000fe200078e0231 */
[----:B------:R-:W-:Y:S02]  /*b010*/  SHF.R.U32.HI R36, RZ, 0x8, R57 ;  /* 0x00000008ff247819 */ /* 0x000fe40000011639 */
[----:B------:R-:W-:Y:S02]  /*b020*/  SHF.R.U32.HI R38, RZ, 0x8, R72 ;  /* 0x00000008ff267819 */ /* 0x000fe40000011648 */
[----:B------:R-:W-:-:S02]  /*b030*/  SHF.R.U32.HI R40, RZ, 0x8, R59 ;  /* 0x00000008ff287819 */ /* 0x000fc4000001163b */
[----:B------:R-:W-:Y:S02]  /*b040*/  LOP3.LUT R36, R36, 0xffff, RZ, 0xc0, !PT ;  /* 0x0000ffff24247812 */ /* 0x000fe400078ec0ff */
[----:B------:R-:W-:Y:S02]  /*b050*/  LOP3.LUT R55, R34, 0xffff, RZ, 0xc0, !PT ;  /* 0x0000ffff22377812 */ /* 0x000fe400078ec0ff */
[----:B------:R-:W-:Y:S02]  /*b060*/  LOP3.LUT R38, R38, 0xffff, RZ, 0xc0, !PT ;  /* 0x0000ffff26267812 */ /* 0x000fe400078ec0ff */
[----:B------:R-:W-:Y:S02]  /*b070*/  SHF.R.U32.HI R42, RZ, 0x8, R74 ;  /* 0x00000008ff2a7819 */ /* 0x000fe4000001164a */
[----:B------:R-:W-:Y:S02]  /*b080*/  F2FP.SATFINITE.E4M3.F32.PACK_AB_MERGE_C R26, R26, R77, RZ ;  /* 0x0000004d1a1a723e */ /* 0x000fe400048070ff */
[----:B------:R-:W-:-:S02]  /*b090*/  LOP3.LUT R57, R40, 0xffff, RZ, 0xc0, !PT ;  /* 0x0000ffff28397812 */ /* 0x000fc400078ec0ff */
[----:B------:R-:W-:Y:S01]  /*b0a0*/  PRMT R44, R55, 0x3340, R36 ;  /* 0x00003340372c7816 */ /* 0x000fe20000000024 */
[----:B------:R-:W-:Y:S01]  /*b0b0*/  IMAD R55, R14, 0x4, R53 ;  /* 0x000000040e377824 */ /* 0x000fe200078e0235 */
[----:B------:R-:W-:Y:S02]  /*b0c0*/  PRMT R77, R38, 0x3340, R1 ;  /* 0x00003340264d7816 */ /* 0x000fe40000000001 */
[----:B------:R-:W-:Y:S02]  /*b0d0*/  SHF.R.U32.HI R34, RZ, 0x8, R78 ;  /* 0x00000008ff227819 */ /* 0x000fe4000001164e */
[----:B------:R-:W-:Y:S02]  /*b0e0*/  SHF.R.U32.HI R38, RZ, 0x8, R67 ;  /* 0x00000008ff267819 */ /* 0x000fe40000011643 */
[----:B------:R-:W-:Y:S02]  /*b0f0*/  SHF.R.U32.HI R36, RZ, 0x8, R64 ;  /* 0x00000008ff247819 */ /* 0x000fe40000011640 */
[----:B------:R-:W-:-:S02]  /*b100*/  SHF.R.U32.HI R40, RZ, 0x8, R56 ;  /* 0x00000008ff287819 */ /* 0x000fc40000011638 */
[----:B------:R-:W-:Y:S02]  /*b110*/  LOP3.LUT R42, R42, 0xffff, RZ, 0xc0, !PT ;  /* 0x0000ffff2a2a7812 */ /* 0x000fe400078ec0ff */
[----:B------:R-:W-:Y:S02]  /*b120*/  LOP3.LUT R34, R34, 0xffff, RZ, 0xc0, !PT ;  /* 0x0000ffff22227812 */ /* 0x000fe400078ec0ff */
[----:B------:R-:W-:Y:S02]  /*b130*/  LOP3.LUT R38, R38, 0xffff, RZ, 0xc0, !PT ;  /* 0x0000ffff26267812 */ /* 0x000fe400078ec0ff */
[----:B------:R-:W-:Y:S02]  /*b140*/  LOP3.LUT R59, R36, 0xffff, RZ, 0xc0, !PT ;  /* 0x0000ffff243b7812 */ /* 0x000fe400078ec0ff */
[----:B------:R-:W-:Y:S02]  /*b150*/  LOP3.LUT R40, R40, 0xffff, RZ, 0xc0, !PT ;  /* 0x0000ffff28287812 */ /* 0x000fe400078ec0ff */
        /* <DEDUP_REMOVED lines=14> */
[----:B------:R-:W-:Y:S02]  /*b240*/  LOP3.LUT R65, R38, 0xffff, RZ, 0xc0, !PT ;  /* 0x0000ffff26417812 */ /* 0x000fe400078ec0ff */
[----:B------:R-:W-:Y:S02]  /*b250*/  PRMT R56, R67, 0x3340, R36 ;  /* 0x0000334043387816 */ /* 0x000fe40000000024 */
[----:B------:R-:W-:-:S02]  /*b260*/  SHF.R.U32.HI R34, RZ, 0x8, R70 ;  /* 0x00000008ff227819 */ /* 0x000fc40000011646 */
[----:B------:R-:W-:Y:S01]  /*b270*/  PRMT R54, R65, 0x3340, R40 ;  /* 0x0000334041367816 */ /* 0x000fe20000000028 */
[C---:B------:R-:W-:Y:S01]  /*b280*/  IMAD R65, R14.reuse, 0x4, R61 ;  /* 0x000000040e417824 */ /* 0x040fe200078e023d */
[----:B------:R-:W-:Y:S02]  /*b290*/  SHF.R.U32.HI R38, RZ, 0x8, R71 ;  /* 0x00000008ff267819 */ /* 0x000fe40000011647 */
[----:B------:R-:W-:Y:S01]  /*b2a0*/  SHF.R.U32.HI R36, RZ, 0x8, R76 ;  /* 0x00000008ff247819 */ /* 0x000fe2000001164c */
[----:B------:R-:W-:Y:S01]  /*b2b0*/  IMAD R67, R14, 0x4, R65 ;  /* 0x000000040e437824 */ /* 0x000fe200078e0241 */
[----:B------:R-:W-:Y:S02]  /*b2c0*/  LOP3.LUT R34, R34, 0xffff, RZ, 0xc0, !PT ;  /* 0x0000ffff22227812 */ /* 0x000fe400078ec0ff */
[----:B------:R-:W-:Y:S02]  /*b2d0*/  LOP3.LUT R38, R38, 0xffff, RZ, 0xc0, !PT ;  /* 0x0000ffff26267812 */ /* 0x000fe400078ec0ff */
[----:B------:R-:W-:-:S02]  /*b2e0*/  LOP3.LUT R69, R36, 0xffff, RZ, 0xc0, !PT ;  /* 0x0000ffff24457812 */ /* 0x000fc400078ec0ff */
[----:B------:R-:W-:Y:S02]  /*b2f0*/  PRMT R91, R34, 0x3340, R1 ;  /* 0x00003340225b7816 */ /* 0x000fe40000000001 */
[----:B------:R-:W-:Y:S01]  /*b300*/  PRMT R58, R69, 0x3340, R38 ;  /* 0x00003340453a7816 */ /* 0x000fe20000000026 */
[C---:B------:R-:W-:Y:S01]  /*b310*/  IMAD R69, R14.reuse, 0x4, R67 ;  /* 0x000000040e457824 */ /* 0x040fe200078e0243 */
[----:B------:R-:W-:Y:S02]  /*b320*/  SHF.R.U32.HI R34, RZ, 0x8, R60 ;  /* 0x00000008ff227819 */ /* 0x000fe4000001163c */
[----:B------:R-:W-:Y:S01]  /*b330*/  SHF.R.U32.HI R36, RZ, 0x8, R73 ;  /* 0x00000008ff247819 */ /* 0x000fe20000011649 */
[----:B------:R-:W-:Y:S01]  /*b340*/  IMAD R73, R14, 0x4, R69 ;  /* 0x000000040e497824 */ /* 0x000fe200078e0245 */
[----:B------:R-:W-:Y:S02]  /*b350*/  SHF.R.U32.HI R42, RZ, 0x8, R88 ;  /* 0x00000008ff2a7819 */ /* 0x000fe40000011658 */
[----:B------:R-:W-:-:S02]  /*b360*/  SHF.R.U32.HI R40, RZ, 0x8, R68 ;  /* 0x00000008ff287819 */ /* 0x000fc40000011644 */
[----:B------:R-:W-:Y:S02]  /*b370*/  LOP3.LUT R36, R36, 0xffff, RZ, 0xc0, !PT ;  /* 0x0000ffff24247812 */ /* 0x000fe400078ec0ff */
[----:B------:R-:W-:Y:S02]  /*b380*/  LOP3.LUT R71, R34, 0xffff, RZ, 0xc0, !PT ;  /* 0x0000ffff22477812 */ /* 0x000fe400078ec0ff */
[----:B------:R-:W-:Y:S02]  /*b390*/  LOP3.LUT R42, R42, 0xffff, RZ, 0xc0, !PT ;  /* 0x0000ffff2a2a7812 */ /* 0x000fe400078ec0ff */
[----:B------:R-:W-:Y:S02]  /*b3a0*/  LOP3.LUT R40, R40, 0xffff, RZ, 0xc0, !PT ;  /* 0x0000ffff28287812 */ /* 0x000fe400078ec0ff */
[----:B------:R-:W-:Y:S01]  /*b3b0*/  PRMT R36, R71, 0x3340, R36 ;  /* 0x0000334047247816 */ /* 0x000fe20000000024 */
[----:B------:R-:W-:Y:S01]  /*b3c0*/  IMAD R71, R14, 0x4, R73 ;  /* 0x000000040e477824 */ /* 0x000fe200078e0249 */
[----:B------:R-:W-:-:S02]  /*b3d0*/  LOP3.LUT R34, R32, 0xffff, RZ, 0xc0, !PT ;  /* 0x0000ffff20227812 */ /* 0x000fc400078ec0ff */
[--C-:B------:R-:W-:Y:S02]  /*b3e0*/  PRMT R89, R42, 0x3340, R1.reuse ;  /* 0x000033402a597816 */ /* 0x100fe40000000001 */
[----:B------:R-:W-:Y:S02]  /*b3f0*/  PRMT R97, R40, 0x3340, R1 ;  /* 0x0000334028617816 */ /* 0x000fe40000000001 */
[----:B------:R-:W-:Y:S02]  /*b400*/  SHF.R.U32.HI R38, RZ, 0x8, R80 ;  /* 0x00000008ff267819 */ /* 0x000fe40000011650 */
[----:B------:R-:W-:Y:S02]  /*b410*/  SHF.R.U32.HI R40, RZ, 0x8, R84 ;  /* 0x00000008ff287819 */ /* 0x000fe40000011654 */
[----:B------:R-:W-:Y:S02]  /*b420*/  SHF.R.U32.HI R42, RZ, 0x8, R93 ;  /* 0x00000008ff2a7819 */ /* 0x000fe4000001165d */
[----:B------:R-:W-:-:S02]  /*b430*/  LOP3.LUT R50, R50, 0xffff, RZ, 0xc0, !PT ;  /* 0x0000ffff32327812 */ /* 0x000fc400078ec0ff */
[----:B------:R-:W-:Y:S01]  /*b440*/  PRMT R80, R75, 0x4210, R34 ;  /* 0x000042104b507816 */ /* 0x000fe20000000022 */
[----:B------:R-:W-:Y:S01]  /*b450*/  IMAD R75, R14, 0x4, R71 ;  /* 0x000000040e4b7824 */ /* 0x000fe200078e0247 */
[----:B------:R-:W-:Y:S02]  /*b460*/  LOP3.LUT R42, R42, 0xffff, RZ, 0xc0, !PT ;  /* 0x0000ffff2a2a7812 */ /* 0x000fe400078ec0ff */
[----:B------:R-:W-:Y:S02]  /*b470*/  LOP3.LUT R93, R40, 0xffff, RZ, 0xc0, !PT ;  /* 0x0000ffff285d7812 */ /* 0x000fe400078ec0ff */
[----:B------:R-:W-:Y:S02]  /*b480*/  SHF.R.U32.HI R32, RZ, 0x8, R90 ;  /* 0x00000008ff207819 */ /* 0x000fe4000001165a */
[----:B------:R-:W-:Y:S02]  /*b490*/  PRMT R84, R83, 0x4210, R50 ;  /* 0x0000421053547816 */ /* 0x000fe40000000032 */
[----:B------:R-:W-:Y:S01]  /*b4a0*/  PRMT R83, R44, 0x5410, R77 ;  /* 0x000054102c537816 */ /* 0x000fe2000000004d */
[----:B------:R-:W-:Y:S01]  /*b4b0*/  IMAD R77, R14, 0x4, R75 ;  /* 0x000000040e4d7824 */ /* 0x000fe200078e024b */
[----:B------:R-:W-:-:S02]  /*b4c0*/  PRMT R42, R93, 0x3340, R42 ;  /* 0x000033405d2a7816 */ /* 0x000fc4000000002a */
[----:B------:R-:W-:Y:S02]  /*b4d0*/  LOP3.LUT R66, R66, 0xffff, RZ, 0xc0, !PT ;  /* 0x0000ffff42427812 */ /* 0x000fe400078ec0ff */
[----:B------:R-:W-:Y:S02]  /*b4e0*/  LOP3.LUT R32, R32, 0xffff, RZ, 0xc0, !PT ;  /* 0x0000ffff20207812 */ /* 0x000fe400078ec0ff */
[----:B------:R-:W-:Y:S01]  /*b4f0*/  PRMT R93, R46, 0x5410, R79 ;  /* 0x000054102e5d7816 */ /* 0x000fe2000000004f */
[----:B------:R-:W-:Y:S01]  /*b500*/  IMAD R79, R14, 0x4, R77 ;  /* 0x000000040e4f7824 */ /* 0x000fe200078e024d */
[----:B------:R-:W-:Y:S02]  /*b510*/  LOP3.LUT R62, R62, 0xffff, RZ, 0xc0, !PT ;  /* 0x0000ffff3e3e7812 */ /* 0x000fe400078ec0ff */
[----:B------:R-:W-:Y:S01]  /*b520*/  PRMT R81, R81, 0x4210, R66 ;  /* 0x0000421051517816 */ /* 0x000fe20000000042 */
[----:B------:R-:W-:Y:S01]  /*b530*/  BAR.SYNC.DEFER_BLOCKING 0x0 ;  /* 0x0000000000007b1d */ /* 0x000fe20000010000 */
[----:B------:R-:W-:Y:S01]  /*b540*/  PRMT R111, R32, 0x3340, R1 ;  /* 0x00003340206f7816 */ /* 0x000fe20000000001 */
[----:B------:R-:W-:Y:S01]  /*b550*/  IMAD.IADD R32, R10, 0x1, -R63 ;  /* 0x000000010a207824 */ /* 0x000fe200078e0a3f */
[----:B------:R-:W-:Y:S01]  /*b560*/  PRMT R85, R85, 0x4210, R62 ;  /* 0x0000421055557816 */ /* 0x000fe2000000003e */
[----:B------:R-:W-:Y:S01]  /*b570*/  IMAD R63, R14, 0x4, R79 ;  /* 0x000000040e3f7824 */ /* 0x000fe200078e024f */
[----:B------:R-:W-:Y:S01]  /*b580*/  PRMT R87, R48, 0x5410, R87 ;  /* 0x0000541030577816 */ /* 0x000fe20000000057 */
[----:B------:R-:W-:Y:S01]  /*b590*/  FADD R32, R32, -1 ;  /* 0xbf80000020207421 */ /* 0x000fe20000000000 */
[----:B------:R-:W-:-:S02]  /*b5a0*/  PRMT R89, R54, 0x5410, R89 ;  /* 0x0000541036597816 */ /* 0x000fc40000000059 */
[----:B------:R-:W-:Y:S02]  /*b5b0*/  PRMT R96, R87, 0x5210, R50 ;  /* 0x0000521057607816 */ /* 0x000fe40000000032 */
[----:B------:R-:W-:Y:S01]  /*b5c0*/  PRMT R92, R83, 0x5210, R34 ;  /* 0x00005210535c7816 */ /* 0x000fe20000000022 */
[----:B------:R-:W-:Y:S01]  /*b5d0*/  FFMA.FTZ R83, R32, R117, -0.16845393180847167969 ;  /* 0xbe2c7f3020537423 */ /* 0x000fe20000010075 */
[----:B------:R-:W-:Y:S02]  /*b5e0*/  PRMT R109, R58, 0x5410, R97 ;  /* 0x000054103a6d7816 */ /* 0x000fe40000000061 */
[----:B------:R-:W-:Y:S01]  /*b5f0*/  PRMT R97, R89, 0x5210, R62 ;  /* 0x0000521059617816 */ /* 0x000fe2000000003e */
[----:B------:R-:W-:Y:S01]  /*b600*/  FFMA.FTZ R83, R32, R83, 0.1716887056827545166 ;  /* 0x3e2fcf2a20537423 */ /* 0x000fe20000010053 */
[----:B------:R-:W-:Y:S02]  /*b610*/  PRMT R99, R56, 0x5410, R91 ;  /* 0x0000541038637816 */ /* 0x000fe4000000005b */
[----:B------:R-:W-:Y:S01]  /*b620*/  LOP3.LUT R26, R26, 0xffff, RZ, 0xc0, !PT ;  /* 0x0000ffff1a1a7812 */ /* 0x000fe200078ec0ff */
[----:B------:R-:W-:Y:S01]  /*b630*/  FFMA.FTZ R83, R32, R83, -0.17900948226451873779 ;  /* 0xbe374e4320537423 */ /* 0x000fe20000010053 */
[----:B------:R-:W-:-:S02]  /*b640*/  PRMT R93, R93, 0x5210, R66 ;  /* 0x000052105d5d7816 */ /* 0x000fc40000000042 */
[--C-:B------:R-:W-:Y:S01]  /*b650*/  PRMT R106, R95, 0x4210, R26.reuse ;  /* 0x000042105f6a7816 */ /* 0x100fe2000000001a */
[----:B------:R3:W-:Y:S01]  /*b660*/  STS.64 [R12+UR6], R80 ;  /* 0x000000500c007988 */ /* 0x0007e20008000a06 */
[C---:B------:R-:W-:Y:S01]  /*b670*/  FFMA.FTZ R83, R32.reuse, R83, 0.20512372255325317383 ;  /* 0x3e520bf420537423 */ /* 0x040fe20000010053 */
[----:B------:R-:W-:Y:S02]  /*b680*/  PRMT R108, R99, 0x5210, R26 ;  /* 0x00005210636c7816 */ /* 0x000fe4000000001a */
[----:B------:R4:W-:Y:S01]  /*b690*/  STS.64 [R12+UR6+0x80], R84 ;  /* 0x000080540c007988 */ /* 0x0009e20008000a06 */
[----:B------:R-:W-:Y:S01]  /*b6a0*/  FFMA.FTZ R83, R32, R83, -0.24046532809734344482 ;  /* 0xbe763c8b20537423 */ /* 0x000fe20000010053 */
[----:B------:R-:W-:Y:S02]  /*b6b0*/  LOP3.LUT R30, R30, 0xffff, RZ, 0xc0, !PT ;  /* 0x0000ffff1e1e7812 */ /* 0x000fe400078ec0ff */
[----:B------:R-:W-:Y:S01]  /*b6c0*/  STS.64 [R12+UR6+0x180], R96 ;  /* 0x000180600c007988 */ /* 0x000fe20008000a06 */
[----:B------:R-:W-:Y:S01]  /*b6d0*/  FFMA.FTZ R83, R32, R83, 0.28857114911079406738 ;  /* 0x3e93bf9920537423 */ /* 0x000fe20000010053 */
[----:B------:R-:W-:Y:S01]  /*b6e0*/  LOP3.LUT R38, R38, 0xffff, RZ, 0xc0, !PT ;  /* 0x0000ffff26267812 */ /* 0x000fe200078ec0ff */
[----:B---3--:R-:W-:Y:S01]  /*b6f0*/  IMAD R81, R14, 0x4, R63 ;  /* 0x000000040e517824 */ /* 0x008fe200078e023f */
[----:B------:R3:W-:Y:S01]  /*b700*/  STS.64 [R12+UR6+0x100], R92 ;  /* 0x0001005c0c007988 */ /* 0x0007e20008000a06 */
[----:B------:R-:W-:Y:S01]  /*b710*/  LOP3.LUT R52, R52, 0xffff, RZ, 0xc0, !PT ;  /* 0x0000ffff34347812 */ /* 0x000fe200078ec0ff */
[----:B------:R-:W-:Y:S01]  /*b720*/  FFMA.FTZ R83, R32, R83, -0.36067417263984680176 ;  /* 0xbeb8aa4920537423 */ /* 0x000fe20000010053 */
[----:B----4-:R-:W-:Y:S01]  /*b730*/  IMAD R85, R14, 0x4, R81 ;  /* 0x000000040e557824 */ /* 0x010fe200078e0251 */
[----:B------:R-:W-:-:S02]  /*b740*/  LOP3.LUT R28, R28, 0xffff, RZ, 0xc0, !PT ;  /* 0x0000ffff1c1c7812 */ /* 0x000fc400078ec0ff */
[----:B------:R-:W-:Y:S01]  /*b750*/  PRMT R105, R38, 0x3340, R1 ;  /* 0x0000334026697816 */ /* 0x000fe20000000001 */
[----:B------:R-:W-:Y:S01]  /*b760*/  IMAD R87, R14, 0x4, R85 ;  /* 0x000000040e577824 */ /* 0x000fe200078e0255 */
[----:B------:R-:W-:Y:S01]  /*b770*/  PRMT R107, R107, 0x4210, R28 ;  /* 0x000042106b6b7816 */ /* 0x000fe2000000001c */
[----:B------:R-:W-:Y:S01]  /*b780*/  FFMA.FTZ R83, R32, R83, 0.48089820146560668945 ;  /* 0x3ef6384a20537423 */ /* 0x000fe20000010053 */
[----:B------:R-:W-:Y:S01]  /*b790*/  LOP3.LUT R26, R12, 0x8, RZ, 0x3c, !PT ;  /* 0x000000080c1a7812 */ /* 0x000fe200078e3cff */
[----:B------:R-:W-:Y:S01]  /*b7a0*/  IMAD R89, R14, 0x4, R87 ;  /* 0x000000040e597824 */ /* 0x000fe200078e0257 */
[----:B---3--:R-:W-:Y:S01]  /*b7b0*/  PRMT R92, R101, 0x4210, R30 ;  /* 0x00004210655c7816 */ /* 0x008fe2000000001e */
[----:B------:R-:W-:Y:S01]  /*b7c0*/  FFMA.FTZ R83, R32, R83, -0.72134751081466674805 ;  /* 0xbf38aa3b20537423 */ /* 0x000fe20000010053 */
[----:B------:R-:W-:Y:S01]  /*b7d0*/  PRMT R93, R103, 0x4210, R52 ;  /* 0x00004210675d7816 */ /* 0x000fe20000000034 */
[----:B------:R-:W-:Y:S01]  /*b7e0*/  IMAD R91, R14, 0x4, R89 ;  /* 0x000000040e5b7824 */ /* 0x000fe200078e0259 */
[----:B------:R-:W-:Y:S01]  /*b7f0*/  PRMT R113, R36, 0x5410, R105 ;  /* 0x0000541024717816 */ /* 0x000fe20000000069 */
[----:B------:R-:W-:Y:S01]  /*b800*/  STS.64 [R26+UR6+0x1000], R106 ;  /* 0x0010006a1a007988 */ /* 0x000fe20008000a06 */
[----:B------:R-:W-:Y:S01]  /*b810*/  PRMT R109, R109, 0x5210, R28 ;  /* 0x000052106d6d7816 */ /* 0x000fe2000000001c */
[----:B------:R-:W-:-:S02]  /*b820*/  IMAD R95, R14, 0x4, R91 ;  /* 0x000000040e5f7824 */ /* 0x000fc400078e025b */
[----:B------:R-:W-:Y:S01]  /*b830*/  FMUL R83, R32, R83 ;  /* 0x0000005320537220 */ /* 0x000fe20000400000 */
[----:B------:R-:W-:Y:S01]  /*b840*/  PRMT R115, R42, 0x5410, R111 ;  /* 0x000054102a737816 */ /* 0x000fe2000000006f */
[----:B------:R-:W-:Y:S01]  /*b850*/  FADD R12, R43, -1 ;  /* 0xbf8000002b0c7421 */ /* 0x000fe20000000000 */
[----:B------:R-:W-:Y:S01]  /*b860*/  IMAD R97, R14, 0x4, R95 ;  /* 0x000000040e617824 */ /* 0x000fe200078e025f */
[----:B------:R-:W-:Y:S01]  /*b870*/  STS.64 [R26+UR6+0x1100], R108 ;  /* 0x0011006c1a007988 */ /* 0x000fe20008000a06 */
[----:B------:R-:W-:Y:S01]  /*b880*/  FMUL R83, R32, R83 ;  /* 0x0000005320537220 */ /* 0x000fe20000400000 */
[-C--:B------:R-:W-:Y:S01]  /*b890*/  FFMA.FTZ R43, R24, R117.reuse, -0.16845393180847167969 ;  /* 0xbe2c7f30182b7423 */ /* 0x080fe20000010075 */
[----:B------:R-:W-:Y:S01]  /*b8a0*/  IMAD R99, R14, 0x4, R97 ;  /* 0x000000040e637824 */ /* 0x000fe200078e0261 */
[----:B------:R3:W-:Y:S01]  /*b8b0*/  STS.64 [R26+UR6+0x1080], R92 ;  /* 0x0010805c1a007988 */ /* 0x0007e20008000a06 */
[----:B------:R-:W-:Y:S01]  /*b8c0*/  FFMA.FTZ R32, R32, 1.4426950216293334961, R83 ;  /* 0x3fb8aa3b20207823 */ /* 0x000fe20000010053 */
[----:B------:R-:W-:Y:S01]  /*b8d0*/  FFMA.FTZ R83, R22, R117, -0.16845393180847167969 ;  /* 0xbe2c7f3016537423 */ /* 0x000fe20000010075 */
[----:B------:R-:W-:-:S02]  /*b8e0*/  IMAD R101, R14, 0x4, R99 ;  /* 0x000000040e657824 */ /* 0x000fc400078e0263 */
[----:B------:R-:W-:Y:S01]  /*b8f0*/  FFMA.FTZ R43, R24, R43, 0.1716887056827545166 ;  /* 0x3e2fcf2a182b7423 */ /* 0x000fe2000001002b */
[----:B------:R-:W-:Y:S01]  /*b900*/  ISETP.GE.U32.AND P1, PT, R10, 0x7f800000, PT ;  /* 0x7f8000000a00780c */ /* 0x000fe20003f26070 */
[----:B------:R-:W-:Y:S01]  /*b910*/  FFMA.FTZ R83, R22, R83, 0.1716887056827545166 ;  /* 0x3e2fcf2a16537423 */ /* 0x000fe20000010053 */
[----:B------:R-:W-:Y:S02]  /*b920*/  IMAD R103, R14, 0x4, R101 ;  /* 0x000000040e677824 */ /* 0x000fe400078e0265 */
[----:B------:R-:W-:Y:S01]  /*b930*/  FFMA.FTZ R43, R24, R43, -0.17900948226451873779 ;  /* 0xbe374e43182b7423 */ /* 0x000fe2000001002b */
[----:B------:R-:W-:Y:S01]  /*b940*/  ISETP.GE.U32.AND P6, PT, R9, 0x7f800000, PT ;  /* 0x7f8000000900780c */ /* 0x000fe20003fc6070 */
[----:B------:R-:W-:Y:S01]  /*b950*/  FFMA.FTZ R83, R22, R83, -0.17900948226451873779 ;  /* 0xbe374e4316537423 */ /* 0x000fe20000010053 */
[----:B------:R-:W-:Y:S02]  /*b960*/  IMAD R105, R14, 0x4, R103 ;  /* 0x000000040e697824 */ /* 0x000fe400078e0267 */
[----:B---3--:R-:W-:Y:S01]  /*b970*/  FFMA.FTZ R93, R12, R117, -0.16845393180847167969 ;  /* 0xbe2c7f300c5d7423 */ /* 0x008fe20000010075 */
[----:B------:R-:W-:Y:S01]  /*b980*/  FFMA.FTZ R43, R24, R43, 0.20512372255325317383 ;  /* 0x3e520bf4182b7423 */ /* 0x000fe2000001002b */
[----:B------:R-:W-:Y:S01]  /*b990*/  FFMA.FTZ R83, R22, R83, 0.20512372255325317383 ;  /* 0x3e520bf416537423 */ /* 0x000fe20000010053 */
[----:B------:R-:W-:-:S02]  /*b9a0*/  IMAD R107, R14, 0x4, R105 ;  /* 0x000000040e6b7824 */ /* 0x000fc400078e0269 */
[----:B------:R-:W-:Y:S01]  /*b9b0*/  FFMA.FTZ R93, R12, R93, 0.1716887056827545166 ;  /* 0x3e2fcf2a0c5d7423 */ /* 0x000fe2000001005d */
[----:B------:R-:W-:Y:S01]  /*b9c0*/  FFMA.FTZ R43, R24, R43, -0.24046532809734344482 ;  /* 0xbe763c8b182b7423 */ /* 0x000fe2000001002b */
[----:B------:R-:W-:Y:S01]  /*b9d0*/  FFMA.FTZ R83, R22, R83, -0.24046532809734344482 ;  /* 0xbe763c8b16537423 */ /* 0x000fe20000010053 */
[----:B------:R-:W-:Y:S02]  /*b9e0*/  IMAD R109, R14, 0x4, R107 ;  /* 0x000000040e6d7824 */ /* 0x000fe400078e026b */
[----:B------:R-:W-:Y:S01]  /*b9f0*/  FFMA.FTZ R93, R12, R93, -0.17900948226451873779 ;  /* 0xbe374e430c5d7423 */ /* 0x000fe2000001005d */
[----:B------:R-:W-:Y:S01]  /*ba00*/  FFMA.FTZ R43, R24, R43, 0.28857114911079406738 ;  /* 0x3e93bf99182b7423 */ /* 0x000fe2000001002b */
[----:B------:R-:W-:Y:S01]  /*ba10*/  FFMA.FTZ R83, R22, R83, 0.28857114911079406738 ;  /* 0x3e93bf9916537423 */ /* 0x000fe20000010053 */
[----:B------:R-:W-:Y:S02]  /*ba20*/  IMAD R111, R14, 0x4, R109 ;  /* 0x000000040e6f7824 */ /* 0x000fe400078e026d */
[----:B------:R-:W-:Y:S01]  /*ba30*/  FFMA.FTZ R93, R12, R93, 0.20512372255325317383 ;  /* 0x3e520bf40c5d7423 */ /* 0x000fe2000001005d */
[----:B------:R-:W-:Y:S01]  /*ba40*/  FFMA.FTZ R43, R24, R43, -0.36067417263984680176 ;  /* 0xbeb8aa49182b7423 */ /* 0x000fe2000001002b */
[----:B------:R-:W-:Y:S01]  /*ba50*/  FFMA.FTZ R83, R22, R83, -0.36067417263984680176 ;  /* 0xbeb8aa4916537423 */ /* 0x000fe20000010053 */
[----:B------:R-:W-:-:S02]  /*ba60*/  IMAD R117, R14, 0x4, R111 ;  /* 0x000000040e757824 */ /* 0x000fc400078e026f */
[----:B------:R-:W-:Y:S01]  /*ba70*/  FFMA.FTZ R93, R12, R93, -0.24046532809734344482 ;  /* 0xbe763c8b0c5d7423 */ /* 0x000fe2000001005d */
[----:B------:R-:W-:Y:S01]  /*ba80*/  FFMA.FTZ R43, R24, R43, 0.48089820146560668945 ;  /* 0x3ef6384a182b7423 */ /* 0x000fe2000001002b */
[----:B------:R-:W-:Y:S01]  /*ba90*/  FFMA.FTZ R83, R22, R83, 0.48089820146560668945 ;  /* 0x3ef6384a16537423 */ /* 0x000fe20000010053 */
[----:B------:R-:W-:Y:S02]  /*baa0*/  IMAD R119, R14, 0x4, R117 ;  /* 0x000000040e777824 */ /* 0x000fe400078e0275 */
[----:B------:R-:W-:Y:S01]  /*bab0*/  FFMA.FTZ R93, R12, R93, 0.28857114911079406738 ;  /* 0x3e93bf990c5d7423 */ /* 0x000fe2000001005d */
[----:B------:R-:W-:Y:S01]  /*bac0*/  FFMA.FTZ R43, R24, R43, -0.72134751081466674805 ;  /* 0xbf38aa3b182b7423 */ /* 0x000fe2000001002b */
[----:B------:R-:W-:Y:S01]  /*bad0*/  FFMA.FTZ R83, R22, R83, -0.72134751081466674805 ;  /* 0xbf38aa3b16537423 */ /* 0x000fe20000010053 */
[----:B------:R-:W-:Y:S02]  /*bae0*/  IMAD R125, R14, 0x4, R119 ;  /* 0x000000040e7d7824 */ /* 0x000fe400078e0277 */
[----:B------:R-:W-:Y:S01]  /*baf0*/  FFMA.FTZ R93, R12, R93, -0.36067417263984680176 ;  /* 0xbeb8aa490c5d7423 */ /* 0x000fe2000001005d */
[----:B------:R-:W-:Y:S01]  /*bb00*/  FMUL R43, R24, R43 ;  /* 0x0000002b182b7220 */ /* 0x000fe20000400000 */
[----:B------:R-:W-:Y:S01]  /*bb10*/  ISETP.GE.U32.AND P4, PT, R11, 0x7f800000, PT ;  /* 0x7f8000000b00780c */ /* 0x000fe20003f86070 */
[----:B------:R-:W-:-:S02]  /*bb20*/  IMAD R129, R14, 0x4, R125 ;  /* 0x000000040e817824 */ /* 0x000fc400078e027d */
[----:B------:R-:W-:Y:S01]  /*bb30*/  FFMA.FTZ R93, R12, R93, 0.48089820146560668945 ;  /* 0x3ef6384a0c5d7423 */ /* 0x000fe2000001005d */
[----:B------:R-:W-:Y:S01]  /*bb40*/  FADD R74, R19, R32 ;  /* 0x00000020134a7221 */ /* 0x000fe20000000000 */
[----:B------:R-:W-:Y:S01]  /*bb50*/  FMUL R43, R24, R43 ;  /* 0x0000002b182b7220 */ /* 0x000fe20000400000 */
[----:B------:R-:W-:Y:S02]  /*bb60*/  IMAD R131, R14, 0x4, R129 ;  /* 0x000000040e837824 */ /* 0x000fe400078e0281 */
[----:B------:R-:W-:Y:S01]  /*bb70*/  FFMA.FTZ R93, R12, R93, -0.72134751081466674805 ;  /* 0xbf38aa3b0c5d7423 */ /* 0x000fe2000001005d */
[----:B------:R-:W-:Y:S02]  /*bb80*/  @P1 IMAD.MOV.U32 R19, RZ, RZ, 0x7f800000 ;  /* 0x7f800000ff131424 */ /* 0x000fe400078e00ff */
[----:B------:R-:W-:Y:S01]  /*bb90*/  FMUL R83, R22, R83 ;  /* 0x0000005316537220 */ /* 0x000fe20000400000 */
[----:B------:R-:W-:Y:S02]  /*bba0*/  IMAD R135, R14, 0x4, R131 ;  /* 0x000000040e877824 */ /* 0x000fe400078e0283 */
[----:B------:R-:W-:Y:S01]  /*bbb0*/  FMUL R93, R12, R93 ;  /* 0x0000005d0c5d7220 */ /* 0x000fe20000400000 */
[----:B0-----:R-:W-:Y:S01]  /*bbc0*/  LOP3.LUT R208, R208, 0x1f, RZ, 0xc0, !PT ;  /* 0x0000001fd0d07812 */ /* 0x001fe200078ec0ff */
[----:B------:R-:W-:Y:S01]  /*bbd0*/  FFMA.FTZ R43, R24, 1.4426950216293334961, R43 ;  /* 0x3fb8aa3b182b7823 */ /* 0x000fe2000001002b */
[----:B------:R-:W-:Y:S01]  /*bbe0*/  IMAD R137, R14, 0x4, R135 ;  /* 0x000000040e897824 */ /* 0x000fe200078e0287 */
[C---:B------:R-:W-:Y:S01]  /*bbf0*/  FSETP.NEU.AND P3, PT, R10.reuse, RZ, PT ;  /* 0x000000ff0a00720b */ /* 0x040fe20003f6d000 */
[----:B------:R-:W-:Y:S01]  /*bc00*/  @P1 FFMA.FTZ R74, R10, R19, +INF ;  /* 0x7f8000000a4a1423 */ /* 0x000fe20000010013 */
[----:B------:R-:W-:Y:S01]  /*bc10*/  FMUL R83, R22, R83 ;  /* 0x0000005316537220 */ /* 0x000fe20000400000 */
[----:B------:R-:W-:-:S02]  /*bc20*/  IMAD R141, R14, 0x4, R137 ;  /* 0x000000040e8d7824 */ /* 0x000fc400078e0289 */
[----:B------:R-:W-:Y:S01]  /*bc30*/  FMUL R93, R12, R93 ;  /* 0x0000005d0c5d7220 */ /* 0x000fe20000400000 */
[----:B------:R-:W-:Y:S01]  /*bc40*/  @P6 IMAD.MOV.U32 R10, RZ, RZ, 0x7f800000 ;  /* 0x7f800000ff0a6424 */ /* 0x000fe200078e00ff */
[----:B------:R-:W-:Y:S01]  /*bc50*/  ISETP.GE.U32.AND P5, PT, R8, 0x7f800000, PT ;  /* 0x7f8000000800780c */ /* 0x000fe20003fa6070 */
[----:B------:R-:W-:Y:S02]  /*bc60*/  IMAD R143, R14, 0x4, R141 ;  /* 0x000000040e8f7824 */ /* 0x000fe400078e028d */
[----:B------:R-:W-:Y:S01]  /*bc70*/  FADD R80, R16, R43 ;  /* 0x0000002b10507221 */ /* 0x000fe20000000000 */
[----:B-1----:R-:W-:Y:S02]  /*bc80*/  IMAD R206, R206, 0x20, R208 ;  /* 0x00000020cece7824 */ /* 0x002fe400078e02d0 */
[----:B------:R-:W-:Y:S01]  /*bc90*/  FFMA.FTZ R83, R22, 1.4426950216293334961, R83 ;  /* 0x3fb8aa3b16537823 */ /* 0x000fe20000010053 */
[----:B------:R-:W-:Y:S02]  /*bca0*/  IMAD R145, R14, 0x4, R143 ;  /* 0x000000040e917824 */ /* 0x000fe400078e028f */
[----:B------:R-:W-:Y:S01]  /*bcb0*/  FFMA.FTZ R93, R12, 1.4426950216293334961, R93 ;  /* 0x3fb8aa3b0c5d7823 */ /* 0x000fe2000001005d */
[C---:B------:R-:W-:Y:S01]  /*bcc0*/  FSETP.NEU.AND P2, PT, R9.reuse, RZ, PT ;  /* 0x000000ff0900720b */ /* 0x040fe20003f4d000 */
[----:B------:R-:W-:Y:S01]  /*bcd0*/  @P6 FFMA.FTZ R80, R9, R10, +INF ;  /* 0x7f80000009506423 */ /* 0x000fe2000001000a */
[----:B------:R-:W-:-:S02]  /*bce0*/  IMAD R147, R14, 0x4, R145 ;  /* 0x000000040e937824 */ /* 0x000fc400078e0291 */
[----:B------:R-:W-:Y:S01]  /*bcf0*/  FADD R82, R18, R83 ;  /* 0x0000005312527221 */ /* 0x000fe20000000000 */
[----:B------:R-:W-:Y:S01]  /*bd00*/  @P4 IMAD.MOV.U32 R12, RZ, RZ, 0x7f800000 ;  /* 0x7f800000ff0c4424 */ /* 0x000fe200078e00ff */
[C---:B------:R-:W-:Y:S01]  /*bd10*/  FSETP.NEU.AND P1, PT, R11.reuse, RZ, PT ;  /* 0x000000ff0b00720b */ /* 0x040fe20003f2d000 */
[----:B------:R-:W-:Y:S02]  /*bd20*/  IMAD R151, R14, 0x4, R147 ;  /* 0x000000040e977824 */ /* 0x000fe400078e0293 */
[----:B------:R-:W-:Y:S01]  /*bd30*/  FADD R83, R20, R93 ;  /* 0x0000005d14537221 */ /* 0x000fe20000000000 */
[----:B------:R-:W-:Y:S01]  /*bd40*/  IMAD R9, R206, UR5, RZ ;  /* 0x00000005ce097c24 */ /* 0x000fe2000f8e02ff */
[----:B------:R-:W-:Y:S01]  /*bd50*/  USHF.R.S32.HI UR5, URZ, 0x1f, UR4 ;  /* 0x0000001f3f057899 */ /* 0x000fe20008011404 */
[C---:B------:R-:W-:Y:S02]  /*bd60*/  IMAD R153, R14.reuse, 0x4, R151 ;  /* 0x000000040e997824 */ /* 0x040fe400078e0297 */
[----:B------:R-:W-:Y:S01]  /*bd70*/  @P4 FFMA.FTZ R82, R11, R12, +INF ;  /* 0x7f8000000b524423 */ /* 0x000fe2000001000c */
[----:B------:R-:W-:Y:S01]  /*bd80*/  @P5 IMAD.MOV.U32 R11, RZ, RZ, 0x7f800000 ;  /* 0x7f800000ff0b5424 */ /* 0x000fe200078e00ff */
[----:B--2---:R-:W-:Y:S01]  /*bd90*/  IADD3 R162, P4, P6, R9, UR4, R162 ;  /* 0x0000000409a27c10 */ /* 0x004fe2000fe9e0a2 */
[----:B------:R-:W-:Y:S01]  /*bda0*/  IMAD R155, R14, 0x4, R153 ;  /* 0x000000040e9b7824 */ /* 0x000fe200078e0299 */
[----:B------:R-:W-:Y:S01]  /*bdb0*/  SHF.R.S32.HI R10, RZ, 0x1f, R9 ;  /* 0x0000001fff0a7819 */ /* 0x000fe20000011409 */
[----:B------:R-:W-:Y:S01]  /*bdc0*/  @P5 FFMA.FTZ R83, R8, R11, +INF ;  /* 0x7f80000008535423 */ /* 0x000fe2000001000b */
[----:B------:R-:W-:Y:S01]  /*bdd0*/  PRMT R18, R113, 0x5210, R30 ;  /* 0x0000521071127816 */ /* 0x000fe2000000001e */
[----:B------:R-:W-:Y:S01]  /*bde0*/  IMAD R157, R14, 0x4, R155 ;  /* 0x000000040e9d7824 */ /* 0x000fe200078e029b */
[----:B------:R-:W-:Y:S01]  /*bdf0*/  IADD3.X R164, R10, UR5, R163, P4, P6 ;  /* 0x000000050aa47c10 */ /* 0x000fe2000a7ec4a3 */
[----:B------:R-:W-:Y:S01]  /*be00*/  ULDC UR4, c[0x0][0x27c] ;  /* 0x00009f0000047ab9 */ /* 0x000fe20000000800 */
[-C--:B------:R-:W-:Y:S01]  /*be10*/  IADD3 R10, P4, R13, R162.reuse, RZ ;  /* 0x000000a20d0a7210 */ /* 0x080fe20007f9e0ff */
[C---:B------:R-:W-:Y:S01]  /*be20*/  IMAD R159, R14.reuse, 0x4, R157 ;  /* 0x000000040e9f7824 */ /* 0x040fe200078e029d */
[----:B------:R-:W-:Y:S01]  /*be30*/  PRMT R19, R115, 0x5210, R52 ;  /* 0x0000521073137816 */ /* 0x000fe20000000034 */
[----:B------:R-:W-:Y:S01]  /*be40*/  UIMAD UR4, UR7, UR4, URZ ;  /* 0x00000004070472a4 */ /* 0x000fe2000f8e023f */
[----:B------:R-:W-:Y:S01]  /*be50*/  IADD3 R12, P6, R15, R162, RZ ;  /* 0x000000a20f0c7210 */ /* 0x000fe20007fde0ff */
[C---:B------:R-:W-:Y:S01]  /*be60*/  IMAD R9, R14.reuse, 0x4, R159 ;  /* 0x000000040e097824 */ /* 0x040fe200078e029f */
[----:B------:R-:W-:Y:S01]  /*be70*/  LEA.HI.X.SX32 R11, R13, R164, 0x1, P4 ;  /* 0x000000a40d0b7211 */ /* 0x000fe200020f0eff */
[----:B------:R0:W-:Y:S01]  /*be80*/  STS.64 [R26+UR6+0x1180], R18 ;  /* 0x001180121a007988 */ /* 0x0001e20008000a06 */
[----:B------:R-:W-:Y:S01]  /*be90*/  BAR.SYNC.DEFER_BLOCKING 0x0 ;  /* 0x0000000000007b1d */ /* 0x000fe20000010000 */
[----:B------:R-:W-:Y:S01]  /*bea0*/  IMAD R160, R14, 0x4, R9 ;  /* 0x000000040ea07824 */ /* 0x000fe200078e0209 */
[-C--:B------:R-:W-:Y:S01]  /*beb0*/  IADD3 R14, P5, R17, R162.reuse, RZ ;  /* 0x000000a2110e7210 */ /* 0x080fe20007fbe0ff */
[----:B------:R-:W-:Y:S01]  /*bec0*/  USHF.L.U32 UR7, UR4, 0x2, URZ ;  /* 0x0000000204077899 */ /* 0x000fe2000800063f */
[----:B------:R-:W-:Y:S01]  /*bed0*/  IADD3 R16, P4, R21, R162, RZ ;  /* 0x000000a215107210 */ /* 0x000fe20007f9e0ff */
[----:B------:R-:W-:Y:S01]  /*bee0*/  UIMAD.WIDE UR4, UR4, 0x4, URZ ;  /* 0x00000004040478a5 */ /* 0x000fe2000f8e023f */
[----:B------:R-:W-:-:S02]  /*bef0*/  LEA.HI.X.SX32 R13, R15, R164, 0x1, P6 ;  /* 0x000000a40f0d7211 */ /* 0x000fc400030f0eff */
[----:B0-----:R-:W-:Y:S02]  /*bf00*/  IADD3 R18, P6, R23, R162, RZ ;  /* 0x000000a217127210 */ /* 0x001fe40007fde0ff */
[----:B------:R-:W-:Y:S02]  /*bf10*/  LEA.HI.X.SX32 R15, R17, R164, 0x1, P5 ;  /* 0x000000a4110f7211 */ /* 0x000fe400028f0eff */
[----:B------:R-:W-:Y:S02]  /*bf20*/  IADD3 R20, P5, R25, R162, RZ ;  /* 0x000000a219147210 */ /* 0x000fe40007fbe0ff */
[----:B------:R-:W-:Y:S02]  /*bf30*/  LEA.HI.X.SX32 R17, R21, R164, 0x1, P4 ;  /* 0x000000a415117211 */ /* 0x000fe400020f0eff */
[----:B------:R-:W-:Y:S02]  /*bf40*/  IADD3 R22, P4, R27, R162, RZ ;  /* 0x000000a21b167210 */ /* 0x000fe40007f9e0ff */
[----:B------:R-:W-:-:S02]  /*bf50*/  LEA.HI.X.SX32 R19, R23, R164, 0x1, P6 ;  /* 0x000000a417137211 */ /* 0x000fc400030f0eff */
[----:B------:R-:W-:Y:S02]  /*bf60*/  IADD3 R24, P6, R29, R162, RZ ;  /* 0x000000a21d187210 */ /* 0x000fe40007fde0ff */
        /* <DEDUP_REMOVED lines=65> */
[----:B------:R-:W-:Y:S02]  /*c380*/  LEA.HI.X.SX32 R95, R97, R164, 0x1, P5 ;  /* 0x000000a4615f7211 */ /* 0x000fe400028f0eff */
[----:B------:R-:W-:Y:S02]  /*c390*/  IADD3 R96, P5, R103, R162, RZ ;  /* 0x000000a267607210 */ /* 0x000fe40007fbe0ff */
[----:B------:R-:W-:Y:S02]  /*c3a0*/  LEA.HI.X.SX32 R93, R99, R164, 0x1, P4 ;  /* 0x000000a4635d7211 */ /* 0x000fe400020f0eff */
[-C--:B------:R-:W-:Y:S02]  /*c3b0*/  IADD3 R102, P4, R105, R162.reuse, RZ ;  /* 0x000000a269667210 */ /* 0x080fe40007f9e0ff */
[----:B------:R-:W-:Y:S02]  /*c3c0*/  IADD3 R98, P6, R101, R162, RZ ;  /* 0x000000a265627210 */ /* 0x000fe40007fde0ff */
[----:B------:R-:W-:-:S02]  /*c3d0*/  LEA.HI.X.SX32 R97, R103, R164, 0x1, P5 ;  /* 0x000000a467617211 */ /* 0x000fc400028f0eff */
[----:B------:R-:W-:Y:S02]  /*c3e0*/  IADD3 R114, P5, R109, R162, RZ ;  /* 0x000000a26d727210 */ /* 0x000fe40007fbe0ff */
[-C--:B------:R-:W-:Y:S02]  /*c3f0*/  LEA.HI.X.SX32 R103, R105, R164.reuse, 0x1, P4 ;  /* 0x000000a469677211 */ /* 0x080fe400020f0eff */
[----:B------:R-:W-:Y:S02]  /*c400*/  LEA.HI.X.SX32 R99, R101, R164, 0x1, P6 ;  /* 0x000000a465637211 */ /* 0x000fe400030f0eff */
[-C--:B------:R-:W-:Y:S02]  /*c410*/  IADD3 R112, P4, R111, R162.reuse, RZ ;  /* 0x000000a26f707210 */ /* 0x080fe40007f9e0ff */
[----:B------:R-:W-:Y:S02]  /*c420*/  IADD3 R100, P6, R107, R162, RZ ;  /* 0x000000a26b647210 */ /* 0x000fe40007fde0ff */
[----:B------:R-:W-:-:S02]  /*c430*/  LEA.HI.X.SX32 R115, R109, R164, 0x1, P5 ;  /* 0x000000a46d737211 */ /* 0x000fc400028f0eff */
[----:B------:R-:W-:Y:S02]  /*c440*/  IADD3 R120, P5, R119, R162, RZ ;  /* 0x000000a277787210 */ /* 0x000fe40007fbe0ff */
[-C--:B------:R-:W-:Y:S02]  /*c450*/  LEA.HI.X.SX32 R113, R111, R164.reuse, 0x1, P4 ;  /* 0x000000a46f717211 */ /* 0x080fe400020f0eff */
[----:B------:R-:W-:Y:S01]  /*c460*/  LOP3.LUT R142, R7, 0x8, RZ, 0x3c, !PT ;  /* 0x00000008078e7812 */ /* 0x000fe200078e3cff */
[----:B------:R-:W-:Y:S01]  /*c470*/  LDS.64 R110, [R7+UR6+0x200] ;  /* 0x00020006076e7984 */ /* 0x000fe20008000a00 */
[----:B------:R-:W-:Y:S02]  /*c480*/  LEA.HI.X.SX32 R101, R107, R164, 0x1, P6 ;  /* 0x000000a46b657211 */ /* 0x000fe400030f0eff */
[-C--:B------:R-:W-:Y:S01]  /*c490*/  IADD3 R126, P4, R125, R162.reuse, RZ ;  /* 0x000000a27d7e7210 */ /* 0x080fe20007f9e0ff */
[----:B------:R-:W0:Y:S01]  /*c4a0*/  LDS.64 R106, [R7+UR6] ;  /* 0x00000006076a7984 */ /* 0x000e220008000a00 */
[----:B------:R-:W-:-:S02]  /*c4b0*/  IADD3 R122, P6, R117, R162, RZ ;  /* 0x000000a2757a7210 */ /* 0x000fc40007fde0ff */
[----:B------:R-:W-:Y:S01]  /*c4c0*/  LEA.HI.X.SX32 R121, R119, R164, 0x1, P5 ;  /* 0x000000a477797211 */ /* 0x000fe200028f0eff */
[----:B------:R-:W1:Y:S01]  /*c4d0*/  LDS.64 R104, [R142+UR6] ;  /* 0x000000068e687984 */ /* 0x000e620008000a00 */
[----:B------:R-:W-:Y:S02]  /*c4e0*/  IADD3 R132, P5, R131, R162, RZ ;  /* 0x000000a283847210 */ /* 0x000fe40007fbe0ff */
[-C--:B------:R-:W-:Y:S01]  /*c4f0*/  LEA.HI.X.SX32 R127, R125, R164.reuse, 0x1, P4 ;  /* 0x000000a47d7f7211 */ /* 0x080fe200020f0eff */
[----:B------:R-:W2:Y:S01]  /*c500*/  LDS.64 R108, [R142+UR6+0x200] ;  /* 0x000200068e6c7984 */ /* 0x000ea20008000a00 */
[----:B------:R-:W-:Y:S02]  /*c510*/  LEA.HI.X.SX32 R123, R117, R164, 0x1, P6 ;  /* 0x000000a4757b7211 */ /* 0x000fe400030f0eff */
[-C--:B------:R-:W-:Y:S01]  /*c520*/  IADD3 R130, P4, R135, R162.reuse, RZ ;  /* 0x000000a287827210 */ /* 0x080fe20007f9e0ff */
[----:B------:R-:W3:Y:S01]  /*c530*/  LDS.64 R118, [R7+UR6+0x400] ;  /* 0x0004000607767984 */ /* 0x000ee20008000a00 */
[----:B------:R-:W-:-:S02]  /*c540*/  IADD3 R124, P6, R129, R162, RZ ;  /* 0x000000a2817c7210 */ /* 0x000fc40007fde0ff */
[-C--:B------:R-:W-:Y:S01]  /*c550*/  LEA.HI.X.SX32 R133, R131, R164.reuse, 0x1, P5 ;  /* 0x000000a483857211 */ /* 0x080fe200028f0eff */
[----:B------:R-:W4:Y:S01]  /*c560*/  LDS.64 R116, [R142+UR6+0x400] ;  /* 0x000400068e747984 */ /* 0x000f220008000a00 */
[-C--:B------:R-:W-:Y:S02]  /*c570*/  LEA.HI.X.SX32 R131, R135, R164.reuse, 0x1, P4 ;  /* 0x000000a487837211 */ /* 0x080fe400020f0eff */
[----:B------:R-:W-:Y:S01]  /*c580*/  LEA.HI.X.SX32 R125, R129, R164, 0x1, P6 ;  /* 0x000000a4817d7211 */ /* 0x000fe200030f0eff */
[----:B------:R0:W5:Y:S01]  /*c590*/  LDS.64 R134, [R7+UR6+0x600] ;  /* 0x0006000607867984 */ /* 0x0001620008000a00 */
[-C--:B------:R-:W-:Y:S02]  /*c5a0*/  IADD3 R138, P6, R137, R162.reuse, RZ ;  /* 0x000000a2898a7210 */ /* 0x080fe40007fde0ff */
[----:B------:R-:W-:Y:S01]  /*c5b0*/  IADD3 R136, P5, R141, R162, RZ ;  /* 0x000000a28d887210 */ /* 0x000fe20007fbe0ff */
[----:B------:R-:W5:Y:S01]  /*c5c0*/  LDS.64 R128, [R142+UR6+0x600] ;  /* 0x000600068e807984 */ /* 0x000f620008000a00 */
        /* <DEDUP_REMOVED lines=13> */
[----:B0-----:R-:W-:Y:S02]  /*c6a0*/  PRMT R7, R106, 0x7770, RZ ;  /* 0x000077706a077816 */ /* 0x001fe400000000ff */
[----:B------:R-:W-:Y:S02]  /*c6b0*/  LEA.HI.X.SX32 R157, R9, R164, 0x1, P5 ;  /* 0x000000a4099d7211 */ /* 0x000fe400028f0eff */
[----:B-1----:R-:W-:Y:S01]  /*c6c0*/  PRMT R161, R104, 0x7770, RZ ;  /* 0x0000777068a17816 */ /* 0x002fe200000000ff */
[----:B------:R0:W-:Y:S01]  /*c6d0*/  STG.E.U8 desc[UR12][R10.64], R7 ;  /* 0x000000070a007986 */ /* 0x0001e2000c10110c */
[----:B------:R-:W-:Y:S02]  /*c6e0*/  PRMT R9, R110, 0x7770, RZ ;  /* 0x000077706e097816 */ /* 0x000fe400000000ff */
[----:B--2---:R-:W-:Y:S01]  /*c6f0*/  PRMT R163, R108, 0x7770, RZ ;  /* 0x000077706ca37816 */ /* 0x004fe200000000ff */
[----:B------:R1:W-:Y:S01]  /*c700*/  STG.E.U8 desc[UR12][R12.64], R161 ;  /* 0x000000a10c007986 */ /* 0x0003e2000c10110c */
[----:B---3--:R-:W-:-:S02]  /*c710*/  PRMT R75, R118, 0x7770, RZ ;  /* 0x00007770764b7816 */ /* 0x008fc400000000ff */
[----:B----4-:R-:W-:Y:S01]  /*c720*/  PRMT R165, R116, 0x7770, RZ ;  /* 0x0000777074a57816 */ /* 0x010fe200000000ff */
[----:B------:R2:W-:Y:S01]  /*c730*/  STG.E.U8 desc[UR12][R14.64], R9 ;  /* 0x000000090e007986 */ /* 0x0005e2000c10110c */
[----:B-----5:R-:W-:Y:S02]  /*c740*/  PRMT R81, R134, 0x7770, RZ ;  /* 0x0000777086517816 */ /* 0x020fe400000000ff */
[----:B------:R-:W-:Y:S01]  /*c750*/  PRMT R167, R128, 0x7770, RZ ;  /* 0x0000777080a77816 */ /* 0x000fe200000000ff */
[----:B------:R3:W-:Y:S01]  /*c760*/  STG.E.U8 desc[UR12][R16.64], R163 ;  /* 0x000000a310007986 */ /* 0x0007e2000c10110c */
[----:B0-----:R-:W-:Y:S02]  /*c770*/  PRMT R7, R106, 0x7771, RZ ;  /* 0x000077716a077816 */ /* 0x001fe400000000ff */
[----:B------:R-:W-:Y:S01]  /*c780*/  PRMT R11, R118, 0x7771, RZ ;  /* 0x00007771760b7816 */ /* 0x000fe200000000ff */
[----:B------:R0:W-:Y:S01]  /*c790*/  STG.E.U8 desc[UR12][R18.64], R75 ;  /* 0x0000004b12007986 */ /* 0x0001e2000c10110c */
[----:B-1----:R-:W-:-:S02]  /*c7a0*/  PRMT R13, R134, 0x7771, RZ ;  /* 0x00007771860d7816 */ /* 0x002fc400000000ff */
[C---:B------:R-:W-:Y:S01]  /*c7b0*/  IADD3 R144, P6, R145.reuse, R162, RZ ;  /* 0x000000a291907210 */ /* 0x040fe20007fde0ff */
[----:B------:R1:W-:Y:S01]  /*c7c0*/  STG.E.U8 desc[UR12][R20.64], R165 ;  /* 0x000000a514007986 */ /* 0x0003e2000c10110c */
[----:B--2---:R-:W-:Y:S02]  /*c7d0*/  PRMT R15, R104, 0x7771, RZ ;  /* 0x00007771680f7816 */ /* 0x004fe400000000ff */
[----:B------:R-:W-:Y:S01]  /*c7e0*/  PRMT R9, R110, 0x7771, RZ ;  /* 0x000077716e097816 */ /* 0x000fe200000000ff */
[----:B------:R-:W-:Y:S01]  /*c7f0*/  STG.E.U8 desc[UR12][R22.64], R81 ;  /* 0x0000005116007986 */ /* 0x000fe2000c10110c */
[----:B---3--:R-:W-:Y:S02]  /*c800*/  PRMT R17, R108, 0x7771, RZ ;  /* 0x000077716c117816 */ /* 0x008fe400000000ff */
[----:B------:R-:W-:Y:S01]  /*c810*/  LEA.HI.X.SX32 R145, R145, R164, 0x1, P6 ;  /* 0x000000a491917211 */ /* 0x000fe200030f0eff */
[----:B------:R-:W-:Y:S01]  /*c820*/  STG.E.U8 desc[UR12][R24.64], R167 ;  /* 0x000000a718007986 */ /* 0x000fe2000c10110c */
[----:B0-----:R-:W-:-:S02]  /*c830*/  PRMT R19, R116, 0x7771, RZ ;  /* 0x0000777174137816 */ /* 0x001fc400000000ff */
[C---:B------:R-:W-:Y:S01]  /*c840*/  IADD3 R152, P6, R153.reuse, R162, RZ ;  /* 0x000000a299987210 */ /* 0x040fe20007fde0ff */
[----:B------:R0:W-:Y:S01]  /*c850*/  STG.E.U8 desc[UR12][R26.64], R7 ;  /* 0x000000071a007986 */ /* 0x0001e2000c10110c */
[----:B-1----:R-:W-:Y:S02]  /*c860*/  PRMT R21, R128, 0x7771, RZ ;  /* 0x0000777180157816 */ /* 0x002fe400000000ff */
[----:B------:R-:W-:Y:S01]  /*c870*/  LEA.HI.X.SX32 R153, R153, R164, 0x1, P6 ;  /* 0x000000a499997211 */ /* 0x000fe200030f0eff */
[----:B------:R1:W-:Y:S01]  /*c880*/  STG.E.U8 desc[UR12][R28.64], R15 ;  /* 0x0000000f1c007986 */ /* 0x0003e2000c10110c */
[CC--:B------:R-:W-:Y:S02]  /*c890*/  IADD3 R158, P6, R159.reuse, R162.reuse, RZ ;  /* 0x000000a29f9e7210 */ /* 0x0c0fe40007fde0ff */
[----:B------:R-:W-:Y:S01]  /*c8a0*/  IADD3 R142, P4, R160, R162, RZ ;  /* 0x000000a2a08e7210 */ /* 0x000fe20007f9e0ff */
[----:B------:R2:W-:Y:S01]  /*c8b0*/  STG.E.U8 desc[UR12][R30.64], R9 ;  /* 0x000000091e007986 */ /* 0x0005e2000c10110c */
[----:B------:R-:W-:-:S02]  /*c8c0*/  LEA.HI.X.SX32 R159, R159, R164, 0x1, P6 ;  /* 0x000000a49f9f7211 */ /* 0x000fc400030f0eff */
[----:B------:R-:W-:Y:S01]  /*c8d0*/  LEA.HI.X.SX32 R143, R160, R164, 0x1, P4 ;  /* 0x000000a4a08f7211 */ /* 0x000fe200020f0eff */
[----:B------:R3:W-:Y:S01]  /*c8e0*/  STG.E.U8 desc[UR12][R32.64], R17 ;  /* 0x0000001120007986 */ /* 0x0007e2000c10110c */
[----:B0-----:R-:W-:Y:S02]  /*c8f0*/  PRMT R7, R106, 0x7772, RZ ;  /* 0x000077726a077816 */ /* 0x001fe400000000ff */
[----:B------:R-:W-:Y:S01]  /*c900*/  FSETP.NEU.AND P6, PT, R8, RZ, PT ;  /* 0x000000ff0800720b */ /* 0x000fe20003fcd000 */
[----:B------:R0:W-:Y:S01]  /*c910*/  STG.E.U8 desc[UR12][R34.64], R11 ;  /* 0x0000000b22007986 */ /* 0x0001e2000c10110c */
[----:B-1----:R-:W-:Y:S02]  /*c920*/  PRMT R15, R104, 0x7772, RZ ;  /* 0x00007772680f7816 */ /* 0x002fe400000000ff */
[----:B------:R-:W-:Y:S01]  /*c930*/  FSEL R80, R80, -INF , P2 ;  /* 0xff80000050507808 */ /* 0x000fe20001000000 */
[----:B------:R1:W-:Y:S01]  /*c940*/  STG.E.U8 desc[UR12][R36.64], R19 ;  /* 0x0000001324007986 */ /* 0x0003e2000c10110c */
[----:B--2---:R-:W-:-:S02]  /*c950*/  PRMT R9, R110, 0x7772, RZ ;  /* 0x000077726e097816 */ /* 0x004fc400000000ff */
[----:B------:R-:W-:Y:S01]  /*c960*/  LOP3.LUT R6, R6, 0x70, RZ, 0xc0, !PT ;  /* 0x0000007006067812 */ /* 0x000fe200078ec0ff */
[----:B------:R2:W-:Y:S01]  /*c970*/  STG.E.U8 desc[UR12][R38.64], R13 ;  /* 0x0000000d26007986 */ /* 0x0005e2000c10110c */
[----:B---3--:R-:W-:-:S03]  /*c980*/  PRMT R17, R108, 0x7772, RZ ;  /* 0x000077726c117816 */ /* 0x008fc600000000ff */
[----:B------:R3:W-:Y:S01]  /*c990*/  STG.E.U8 desc[UR12][R40.64], R21 ;  /* 0x0000001528007986 */ /* 0x0007e2000c10110c */
[----:B0-----:R-:W-:-:S03]  /*c9a0*/  PRMT R11, R118, 0x7772, RZ ;  /* 0x00007772760b7816 */ /* 0x001fc600000000ff */
[----:B------:R0:W-:Y:S01]  /*c9b0*/  STG.E.U8 desc[UR12][R42.64], R7 ;  /* 0x000000072a007986 */ /* 0x0001e2000c10110c */
[----:B-1----:R-:W-:-:S03]  /*c9c0*/  PRMT R19, R116, 0x7772, RZ ;  /* 0x0000777274137816 */ /* 0x002fc600000000ff */
[----:B------:R1:W-:Y:S01]  /*c9d0*/  STG.E.U8 desc[UR12][R44.64], R15 ;  /* 0x0000000f2c007986 */ /* 0x0003e2000c10110c */
[----:B--2---:R-:W-:-:S03]  /*c9e0*/  PRMT R13, R134, 0x7772, RZ ;  /* 0x00007772860d7816 */ /* 0x004fc600000000ff */
        /* <DEDUP_REMOVED lines=51> */
[C---:B0-----:R-:W-:Y:S02]  /*cd20*/  PRMT R7, R107.reuse, 0x7772, RZ ;  /* 0x000077726b077816 */ /* 0x041fe400000000ff */
[----:B------:R-:W-:Y:S01]  /*cd30*/  PRMT R107, R107, 0x7773, RZ ;  /* 0x000077736b6b7816 */ /* 0x000fe200000000ff */
[----:B------:R0:W-:Y:S01]  /*cd40*/  STG.E.U8 desc[UR12][R114.64], R11 ;  /* 0x0000000b72007986 */ /* 0x0001e2000c10110c */
[C---:B-1----:R-:W-:Y:S02]  /*cd50*/  PRMT R15, R105.reuse, 0x7772, RZ ;  /* 0x00007772690f7816 */ /* 0x042fe400000000ff */
[----:B------:R-:W-:Y:S01]  /*cd60*/  PRMT R105, R105, 0x7773, RZ ;  /* 0x0000777369697816 */ /* 0x000fe200000000ff */
[----:B------:R1:W-:Y:S01]  /*cd70*/  STG.E.U8 desc[UR12][R112.64], R19 ;  /* 0x0000001370007986 */ /* 0x0003e2000c10110c */
[C---:B--2---:R-:W-:Y:S02]  /*cd80*/  PRMT R9, R111.reuse, 0x7772, RZ ;  /* 0x000077726f097816 */ /* 0x044fe400000000ff */
[----:B------:R-:W-:Y:S01]  /*cd90*/  PRMT R111, R111, 0x7773, RZ ;  /* 0x000077736f6f7816 */ /* 0x000fe200000000ff */
[----:B------:R2:W-:Y:S01]  /*cda0*/  STG.E.U8 desc[UR12][R122.64], R13 ;  /* 0x0000000d7a007986 */ /* 0x0005e2000c10110c */
[----:B---3--:R-:W-:-:S02]  /*cdb0*/  PRMT R17, R109, 0x7772, RZ ;  /* 0x000077726d117816 */ /* 0x008fc400000000ff */
[----:B------:R-:W-:Y:S01]  /*cdc0*/  PRMT R109, R109, 0x7773, RZ ;  /* 0x000077736d6d7816 */ /* 0x000fe200000000ff */
[----:B------:R-:W-:Y:S01]  /*cdd0*/  STG.E.U8 desc[UR12][R120.64], R21 ;  /* 0x0000001578007986 */ /* 0x000fe2000c10110c */
[C---:B0-----:R-:W-:Y:S02]  /*cde0*/  PRMT R11, R119.reuse, 0x7772, RZ ;  /* 0x00007772770b7816 */ /* 0x041fe400000000ff */
[----:B------:R-:W-:Y:S01]  /*cdf0*/  PRMT R119, R119, 0x7773, RZ ;  /* 0x0000777377777816 */ /* 0x000fe200000000ff */
[----:B------:R0:W-:Y:S01]  /*ce00*/  STG.E.U8 desc[UR12][R126.64], R7 ;  /* 0x000000077e007986 */ /* 0x0001e2000c10110c */
[C---:B-1----:R-:W-:Y:S02]  /*ce10*/  PRMT R19, R117.reuse, 0x7772, RZ ;  /* 0x0000777275137816 */ /* 0x042fe400000000ff */
[----:B------:R-:W-:Y:S01]  /*ce20*/  PRMT R117, R117, 0x7773, RZ ;  /* 0x0000777375757816 */ /* 0x000fe200000000ff */
[----:B------:R-:W-:Y:S01]  /*ce30*/  STG.E.U8 desc[UR12][R124.64], R15 ;  /* 0x0000000f7c007986 */ /* 0x000fe2000c10110c */
[----:B--2---:R-:W-:-:S02]  /*ce40*/  PRMT R13, R135, 0x7772, RZ ;  /* 0x00007772870d7816 */ /* 0x004fc400000000ff */
[----:B------:R-:W-:Y:S01]  /*ce50*/  PRMT R135, R135, 0x7773, RZ ;  /* 0x0000777387877816 */ /* 0x000fe200000000ff */
[----:B------:R1:W-:Y:S01]  /*ce60*/  STG.E.U8 desc[UR12][R132.64], R9 ;  /* 0x0000000984007986 */ /* 0x0003e2000c10110c */
[----:B0-----:R-:W-:-:S03]  /*ce70*/  PRMT R7, R129, 0x7772, RZ ;  /* 0x0000777281077816 */ /* 0x001fc600000000ff */
[----:B------:R-:W-:Y:S01]  /*ce80*/  STG.E.U8 desc[UR12][R130.64], R17 ;  /* 0x0000001182007986 */ /* 0x000fe2000c10110c */
[----:B------:R-:W-:-:S03]  /*ce90*/  PRMT R129, R129, 0x7773, RZ ;  /* 0x0000777381817816 */ /* 0x000fc600000000ff */
[----:B------:R-:W-:Y:S01]  /*cea0*/  STG.E.U8 desc[UR12][R138.64], R11 ;  /* 0x0000000b8a007986 */ /* 0x000fe2000c10110c */
[----:B-1----:R-:W-:-:S03]  /*ceb0*/  FFMA R9, R80, 0.69314718246459960938, R3 ;  /* 0x3f31721850097823 */ /* 0x002fc60000000003 */
[----:B------:R-:W-:Y:S01]  /*cec0*/  STG.E.U8 desc[UR12][R136.64], R19 ;  /* 0x0000001388007986 */ /* 0x000fe2000c10110c */
[----:B------:R-:W-:-:S03]  /*ced0*/  IMAD.SHL.U32 R3, R206, 0x4, RZ ;  /* 0x00000004ce037824 */ /* 0x000fc600078e00ff */
[----:B------:R0:W-:Y:S04]  /*cee0*/  STG.E.U8 desc[UR12][R140.64], R13 ;  /* 0x0000000d8c007986 */ /* 0x0001e8000c10110c */
[----:B------:R1:W-:Y:S04]  /*cef0*/  STG.E.U8 desc[UR12][R144.64], R7 ;  /* 0x0000000790007986 */ /* 0x0003e8000c10110c */
[----:B------:R2:W-:Y:S04]  /*cf00*/  STG.E.U8 desc[UR12][R148.64], R107 ;  /* 0x0000006b94007986 */ /* 0x0005e8000c10110c */
[----:B------:R2:W-:Y:S01]  /*cf10*/  STG.E.U8 desc[UR12][R146.64], R105 ;  /* 0x0000006992007986 */ /* 0x0005e2000c10110c */
[----:B0-----:R-:W0:Y:S03]  /*cf20*/  LDC.64 R12, c[0x0][0x230] ;  /* 0x00008c00ff0c7b82 */ /* 0x001e260000000a00 */
[----:B------:R2:W-:Y:S01]  /*cf30*/  STG.E.U8 desc[UR12][R152.64], R111 ;  /* 0x0000006f98007986 */ /* 0x0005e2000c10110c */
[----:B-1----:R-:W-:-:S03]  /*cf40*/  FSEL R7, R74, -INF , P3 ;  /* 0xff8000004a077808 */ /* 0x002fc60001800000 */
[----:B------:R2:W-:Y:S02]  /*cf50*/  STG.E.U8 desc[UR12][R150.64], R109 ;  /* 0x0000006d96007986 */ /* 0x0005e4000c10110c */
[----:B------:R-:W-:Y:S01]  /*cf60*/  FFMA R8, R7, 0.69314718246459960938, R2 ;  /* 0x3f31721807087823 */ /* 0x000fe20000000002 */
[----:B------:R-:W-:Y:S01]  /*cf70*/  FSEL R7, R82, -INF , P1 ;  /* 0xff80000052077808 */ /* 0x000fe20000800000 */
[----:B------:R2:W-:Y:S01]  /*cf80*/  STG.E.U8 desc[UR12][R154.64], R119 ;  /* 0x000000779a007986 */ /* 0x0005e2000c10110c */
[----:B------:R-:W-:-:S03]  /*cf90*/  FSEL R2, R83, -INF , P6 ;  /* 0xff80000053027808 */ /* 0x000fc60003000000 */
[----:B------:R2:W-:Y:S01]  /*cfa0*/  STG.E.U8 desc[UR12][R158.64], R117 ;  /* 0x000000759e007986 */ /* 0x0005e2000c10110c */
[----:B------:R-:W-:Y:S01]  /*cfb0*/  FFMA R10, R7, 0.69314718246459960938, R4 ;  /* 0x3f317218070a7823 */ /* 0x000fe20000000004 */
[----:B------:R-:W-:Y:S01]  /*cfc0*/  FFMA R11, R2, 0.69314718246459960938, R5 ;  /* 0x3f317218020b7823 */ /* 0x000fe20000000005 */
[----:B------:R-:W-:Y:S01]  /*cfd0*/  IMAD.HI R4, R206, 0x4, RZ ;  /* 0x00000004ce047827 */ /* 0x000fe200078e02ff */
[----:B------:R2:W-:Y:S04]  /*cfe0*/  STG.E.U8 desc[UR12][R156.64], R135 ;  /* 0x000000879c007986 */ /* 0x0005e8000c10110c */
[----:B------:R2:W-:Y:S01]  /*cff0*/  STG.E.U8 desc[UR12][R142.64], R129 ;  /* 0x000000818e007986 */ /* 0x0005e2000c10110c */
[----:B------:R-:W-:Y:S01]  /*d000*/  BAR.SYNC.DEFER_BLOCKING 0x0 ;  /* 0x0000000000007b1d */ /* 0x000fe20000010000 */
[----:B0-----:R-:W-:-:S04]  /*d010*/  IADD3 R2, P1, P2, R3, UR7, R12 ;  /* 0x0000000703027c10 */ /* 0x001fc8000fa3e00c */
[----:B------:R-:W-:Y:S01]  /*d020*/  IADD3.X R3, R4, UR5, R13, P1, P2 ;  /* 0x0000000504037c10 */ /* 0x000fe20008fe440d */
[----:B------:R2:W-:Y:S02]  /*d030*/  STS.128 [R6+UR6], R8 ;  /* 0x0000000806007988 */ /* 0x0005e40008000c06 */
[----:B------:R-:W-:Y:S06]  /*d040*/  BAR.SYNC.DEFER_BLOCKING 0x0 ;  /* 0x0000000000007b1d */ /* 0x000fec0000010000 */
[----:B------:R-:W-:Y:S05]  /*d050*/  @P0 EXIT ;  /* 0x000000000000094d */ /* 0x000fea0003800000 */
[----:B------:R-:W0:Y:S04]  /*d060*/  LDS R5, [R0] ;  /* 0x0000000000057984 */ /* 0x000e280000000800 */
[----:B0-----:R-:W-:Y:S01]  /*d070*/  STG.E desc[UR12][R2.64], R5 ;  /* 0x0000000502007986 */ /* 0x001fe2000c10190c */
[----:B------:R-:W-:Y:S05]  /*d080*/  EXIT ;  /* 0x000000000000794d */ /* 0x000fea0003800000 */
.L_x_2:
[----:B------:R-:W-:-:S00]  /*d090*/  BRA `(.L_x_2) ;  /* 0xfffffffc00fc7947 */ /* 0x000fc0000383ffff */
[----:B------:R-:W-:-:S00]  /*d0a0*/  NOP ;  /* 0x0000000000007918 */ /* 0x000fc00000000000 */
        /* <DEDUP_REMOVED lines=13> */
.L_x_3:


//--------------------- .nv.global.init           --------------------------
	.section	.nv.global.init,"aw",@progbits
.nv.global.init:
	.type		_$_str,@object
	.size		_$_str,(.L_0 - _$_str)
_$_str:
        /*0000*/ 	.byte	0x5f, 0x5f, 0x43, 0x55, 0x44, 0x41, 0x5f, 0x46, 0x54, 0x5a, 0x00
.L_0:


//--------------------- .nv.shared.attn_fwd       --------------------------
	.section	.nv.shared.attn_fwd,"aw",@nobits
	.sectionflags	@""
	.align	16
	.zero		1024


//--------------------- .nv.shared.reserved.0     --------------------------
	.section	.nv.shared.reserved.0,"aw",@nobits
	.weak		__nv_reservedSMEM_offset_0_alias
	.size		__nv_reservedSMEM_offset_0_alias, 0, 0
	.other		__nv_reservedSMEM_offset_0_alias,@"STO_CUDA_RESERVED_SHARED STV_DEFAULT"
__nv_reservedSMEM_offset_0_alias:
	.zero		0


//--------------------- .nv.constant0.attn_fwd    --------------------------
	.section	.nv.constant0.attn_fwd,"a",@progbits
	.sectionflags	@""
	.align	4
.nv.constant0.attn_fwd:
	.zero		664


//--------------------- SYMBOLS --------------------------

	.type		.nv.reservedSmem.offset0,@object
	.size		.nv.reservedSmem.offset0,0x4
